//
// Generated by NVIDIA NVVM Compiler
//
// Compiler Build ID: CL-36424714
// Cuda compilation tools, release 13.0, V13.0.88
// Based on NVVM 20.0.0
//

.version 9.0
.target sm_100
.address_size 64

	// .globl	_Z3mapPKiPKfPfPKji

.visible .entry _Z3mapPKiPKfPfPKji(
	.param .u64 .ptr .align 1 _Z3mapPKiPKfPfPKji_param_0,
	.param .u64 .ptr .align 1 _Z3mapPKiPKfPfPKji_param_1,
	.param .u64 .ptr .align 1 _Z3mapPKiPKfPfPKji_param_2,
	.param .u64 .ptr .align 1 _Z3mapPKiPKfPfPKji_param_3,
	.param .u32 _Z3mapPKiPKfPfPKji_param_4
)
{
	.reg .pred 	%p<11>;
	.reg .b32 	%r<67>;
	.reg .b32 	%f<62>;
	.reg .b64 	%rd<26>;

	ld.param.u64 	%rd7, [_Z3mapPKiPKfPfPKji_param_0];
	ld.param.u64 	%rd5, [_Z3mapPKiPKfPfPKji_param_1];
	ld.param.u64 	%rd8, [_Z3mapPKiPKfPfPKji_param_2];
	ld.param.u64 	%rd6, [_Z3mapPKiPKfPfPKji_param_3];
	ld.param.u32 	%r23, [_Z3mapPKiPKfPfPKji_param_4];
	cvta.to.global.u64 	%rd1, %rd8;
	cvta.to.global.u64 	%rd2, %rd7;
	mov.u32 	%r24, %tid.x;
	mov.u32 	%r25, %ctaid.x;
	mov.u32 	%r26, %ntid.x;
	mad.lo.s32 	%r1, %r25, %r26, %r24;
	setp.ge.s32 	%p1, %r1, %r23;
	@%p1 bra 	$L__BB0_14;
	cvta.to.global.u64 	%rd9, %rd5;
	cvta.to.global.u64 	%rd10, %rd6;
	mul.wide.s32 	%rd11, %r1, 4;
	add.s64 	%rd12, %rd9, %rd11;
	ld.global.nc.f32 	%f2, [%rd12];
	add.s64 	%rd13, %rd10, %rd11;
	ld.global.nc.u32 	%r27, [%rd13];
	cvt.rn.f32.u32 	%f3, %r27;
	div.rn.f32 	%f1, %f2, %f3;
	setp.lt.s32 	%p2, %r23, 1;
	@%p2 bra 	$L__BB0_14;
	mul.lo.s32 	%r2, %r23, %r1;
	and.b32  	%r3, %r23, 15;
	setp.lt.u32 	%p3, %r23, 16;
	mov.b32 	%r63, 0;
	@%p3 bra 	$L__BB0_5;
	and.b32  	%r63, %r23, 2147483632;
	neg.s32 	%r61, %r63;
	add.s64 	%rd3, %rd2, 32;
	add.s64 	%rd4, %rd1, 32;
	mov.u32 	%r60, %r2;
$L__BB0_4:
	.pragma "nounroll";
	mul.wide.s32 	%rd14, %r60, 4;
	add.s64 	%rd15, %rd3, %rd14;
	add.s64 	%rd16, %rd4, %rd14;
	ld.global.nc.u32 	%r29, [%rd15+-32];
	cvt.rn.f32.s32 	%f4, %r29;
	mul.f32 	%f5, %f1, %f4;
	st.global.f32 	[%rd16+-32], %f5;
	ld.global.nc.u32 	%r30, [%rd15+-28];
	cvt.rn.f32.s32 	%f6, %r30;
	mul.f32 	%f7, %f1, %f6;
	st.global.f32 	[%rd16+-28], %f7;
	ld.global.nc.u32 	%r31, [%rd15+-24];
	cvt.rn.f32.s32 	%f8, %r31;
	mul.f32 	%f9, %f1, %f8;
	st.global.f32 	[%rd16+-24], %f9;
	ld.global.nc.u32 	%r32, [%rd15+-20];
	cvt.rn.f32.s32 	%f10, %r32;
	mul.f32 	%f11, %f1, %f10;
	st.global.f32 	[%rd16+-20], %f11;
	ld.global.nc.u32 	%r33, [%rd15+-16];
	cvt.rn.f32.s32 	%f12, %r33;
	mul.f32 	%f13, %f1, %f12;
	st.global.f32 	[%rd16+-16], %f13;
	ld.global.nc.u32 	%r34, [%rd15+-12];
	cvt.rn.f32.s32 	%f14, %r34;
	mul.f32 	%f15, %f1, %f14;
	st.global.f32 	[%rd16+-12], %f15;
	ld.global.nc.u32 	%r35, [%rd15+-8];
	cvt.rn.f32.s32 	%f16, %r35;
	mul.f32 	%f17, %f1, %f16;
	st.global.f32 	[%rd16+-8], %f17;
	ld.global.nc.u32 	%r36, [%rd15+-4];
	cvt.rn.f32.s32 	%f18, %r36;
	mul.f32 	%f19, %f1, %f18;
	st.global.f32 	[%rd16+-4], %f19;
	ld.global.nc.u32 	%r37, [%rd15];
	cvt.rn.f32.s32 	%f20, %r37;
	mul.f32 	%f21, %f1, %f20;
	st.global.f32 	[%rd16], %f21;
	ld.global.nc.u32 	%r38, [%rd15+4];
	cvt.rn.f32.s32 	%f22, %r38;
	mul.f32 	%f23, %f1, %f22;
	st.global.f32 	[%rd16+4], %f23;
	ld.global.nc.u32 	%r39, [%rd15+8];
	cvt.rn.f32.s32 	%f24, %r39;
	mul.f32 	%f25, %f1, %f24;
	st.global.f32 	[%rd16+8], %f25;
	ld.global.nc.u32 	%r40, [%rd15+12];
	cvt.rn.f32.s32 	%f26, %r40;
	mul.f32 	%f27, %f1, %f26;
	st.global.f32 	[%rd16+12], %f27;
	ld.global.nc.u32 	%r41, [%rd15+16];
	cvt.rn.f32.s32 	%f28, %r41;
	mul.f32 	%f29, %f1, %f28;
	st.global.f32 	[%rd16+16], %f29;
	ld.global.nc.u32 	%r42, [%rd15+20];
	cvt.rn.f32.s32 	%f30, %r42;
	mul.f32 	%f31, %f1, %f30;
	st.global.f32 	[%rd16+20], %f31;
	ld.global.nc.u32 	%r43, [%rd15+24];
	cvt.rn.f32.s32 	%f32, %r43;
	mul.f32 	%f33, %f1, %f32;
	st.global.f32 	[%rd16+24], %f33;
	ld.global.nc.u32 	%r44, [%rd15+28];
	cvt.rn.f32.s32 	%f34, %r44;
	mul.f32 	%f35, %f1, %f34;
	st.global.f32 	[%rd16+28], %f35;
	add.s32 	%r61, %r61, 16;
	add.s32 	%r60, %r60, 16;
	setp.ne.s32 	%p4, %r61, 0;
	@%p4 bra 	$L__BB0_4;
$L__BB0_5:
	setp.eq.s32 	%p5, %r3, 0;
	@%p5 bra 	$L__BB0_14;
	and.b32  	%r11, %r23, 7;
	setp.lt.u32 	%p6, %r3, 8;
	@%p6 bra 	$L__BB0_8;
	add.s32 	%r45, %r63, %r2;
	mul.wide.s32 	%rd17, %r45, 4;
	add.s64 	%rd18, %rd2, %rd17;
	ld.global.nc.u32 	%r46, [%rd18];
	cvt.rn.f32.s32 	%f36, %r46;
	mul.f32 	%f37, %f1, %f36;
	add.s64 	%rd19, %rd1, %rd17;
	st.global.f32 	[%rd19], %f37;
	ld.global.nc.u32 	%r47, [%rd18+4];
	cvt.rn.f32.s32 	%f38, %r47;
	mul.f32 	%f39, %f1, %f38;
	st.global.f32 	[%rd19+4], %f39;
	ld.global.nc.u32 	%r48, [%rd18+8];
	cvt.rn.f32.s32 	%f40, %r48;
	mul.f32 	%f41, %f1, %f40;
	st.global.f32 	[%rd19+8], %f41;
	ld.global.nc.u32 	%r49, [%rd18+12];
	cvt.rn.f32.s32 	%f42, %r49;
	mul.f32 	%f43, %f1, %f42;
	st.global.f32 	[%rd19+12], %f43;
	ld.global.nc.u32 	%r50, [%rd18+16];
	cvt.rn.f32.s32 	%f44, %r50;
	mul.f32 	%f45, %f1, %f44;
	st.global.f32 	[%rd19+16], %f45;
	ld.global.nc.u32 	%r51, [%rd18+20];
	cvt.rn.f32.s32 	%f46, %r51;
	mul.f32 	%f47, %f1, %f46;
	st.global.f32 	[%rd19+20], %f47;
	ld.global.nc.u32 	%r52, [%rd18+24];
	cvt.rn.f32.s32 	%f48, %r52;
	mul.f32 	%f49, %f1, %f48;
	st.global.f32 	[%rd19+24], %f49;
	ld.global.nc.u32 	%r53, [%rd18+28];
	cvt.rn.f32.s32 	%f50, %r53;
	mul.f32 	%f51, %f1, %f50;
	st.global.f32 	[%rd19+28], %f51;
	add.s32 	%r63, %r63, 8;
$L__BB0_8:
	setp.eq.s32 	%p7, %r11, 0;
	@%p7 bra 	$L__BB0_14;
	and.b32  	%r14, %r23, 3;
	setp.lt.u32 	%p8, %r11, 4;
	@%p8 bra 	$L__BB0_11;
	add.s32 	%r54, %r63, %r2;
	mul.wide.s32 	%rd20, %r54, 4;
	add.s64 	%rd21, %rd2, %rd20;
	ld.global.nc.u32 	%r55, [%rd21];
	cvt.rn.f32.s32 	%f52, %r55;
	mul.f32 	%f53, %f1, %f52;
	add.s64 	%rd22, %rd1, %rd20;
	st.global.f32 	[%rd22], %f53;
	ld.global.nc.u32 	%r56, [%rd21+4];
	cvt.rn.f32.s32 	%f54, %r56;
	mul.f32 	%f55, %f1, %f54;
	st.global.f32 	[%rd22+4], %f55;
	ld.global.nc.u32 	%r57, [%rd21+8];
	cvt.rn.f32.s32 	%f56, %r57;
	mul.f32 	%f57, %f1, %f56;
	st.global.f32 	[%rd22+8], %f57;
	ld.global.nc.u32 	%r58, [%rd21+12];
	cvt.rn.f32.s32 	%f58, %r58;
	mul.f32 	%f59, %f1, %f58;
	st.global.f32 	[%rd22+12], %f59;
	add.s32 	%r63, %r63, 4;
$L__BB0_11:
	setp.eq.s32 	%p9, %r14, 0;
	@%p9 bra 	$L__BB0_14;
	add.s32 	%r66, %r63, %r2;
	neg.s32 	%r65, %r14;
$L__BB0_13:
	.pragma "nounroll";
	mul.wide.s32 	%rd23, %r66, 4;
	add.s64 	%rd24, %rd1, %rd23;
	add.s64 	%rd25, %rd2, %rd23;
	ld.global.nc.u32 	%r59, [%rd25];
	cvt.rn.f32.s32 	%f60, %r59;
	mul.f32 	%f61, %f1, %f60;
	st.global.f32 	[%rd24], %f61;
	add.s32 	%r66, %r66, 1;
	add.s32 	%r65, %r65, 1;
	setp.ne.s32 	%p10, %r65, 0;
	@%p10 bra 	$L__BB0_13;
$L__BB0_14:
	ret;

}
	// .globl	_Z6reducePfPKfiS_
.visible .entry _Z6reducePfPKfiS_(
	.param .u64 .ptr .align 1 _Z6reducePfPKfiS__param_0,
	.param .u64 .ptr .align 1 _Z6reducePfPKfiS__param_1,
	.param .u32 _Z6reducePfPKfiS__param_2,
	.param .u64 .ptr .align 1 _Z6reducePfPKfiS__param_3
)
{
	.reg .pred 	%p<12>;
	.reg .b32 	%r<38>;
	.reg .b32 	%f<95>;
	.reg .b64 	%rd<47>;

	ld.param.u64 	%rd3, [_Z6reducePfPKfiS__param_0];
	ld.param.u64 	%rd5, [_Z6reducePfPKfiS__param_1];
	ld.param.u32 	%r23, [_Z6reducePfPKfiS__param_2];
	ld.param.u64 	%rd4, [_Z6reducePfPKfiS__param_3];
	cvta.to.global.u64 	%rd1, %rd5;
	mov.u32 	%r24, %tid.x;
	mov.u32 	%r25, %ctaid.x;
	mov.u32 	%r26, %ntid.x;
	mad.lo.s32 	%r1, %r25, %r26, %r24;
	setp.ge.s32 	%p1, %r1, %r23;
	@%p1 bra 	$L__BB1_16;
	cvta.to.global.u64 	%rd6, %rd3;
	mul.wide.s32 	%rd7, %r1, 4;
	add.s64 	%rd2, %rd6, %rd7;
	ld.global.f32 	%f1, [%rd2];
	setp.lt.s32 	%p2, %r23, 1;
	mov.f32 	%f94, 0f00000000;
	@%p2 bra 	$L__BB1_15;
	add.s32 	%r28, %r23, -1;
	and.b32  	%r2, %r23, 15;
	setp.lt.u32 	%p3, %r28, 15;
	mov.b32 	%r34, 0;
	mov.f32 	%f93, 0f00000000;
	@%p3 bra 	$L__BB1_5;
	and.b32  	%r34, %r23, 2147483632;
	neg.s32 	%r32, %r34;
	shl.b32 	%r5, %r23, 4;
	mov.f32 	%f93, 0f00000000;
	mul.wide.u32 	%rd10, %r23, 4;
	mov.u32 	%r31, %r1;
$L__BB1_4:
	.pragma "nounroll";
	mul.wide.s32 	%rd8, %r31, 4;
	add.s64 	%rd9, %rd1, %rd8;
	ld.global.nc.f32 	%f21, [%rd9];
	add.f32 	%f22, %f93, %f21;
	add.s64 	%rd11, %rd9, %rd10;
	ld.global.nc.f32 	%f23, [%rd11];
	add.f32 	%f24, %f22, %f23;
	add.s64 	%rd12, %rd11, %rd10;
	ld.global.nc.f32 	%f25, [%rd12];
	add.f32 	%f26, %f24, %f25;
	add.s64 	%rd13, %rd12, %rd10;
	ld.global.nc.f32 	%f27, [%rd13];
	add.f32 	%f28, %f26, %f27;
	add.s64 	%rd14, %rd13, %rd10;
	ld.global.nc.f32 	%f29, [%rd14];
	add.f32 	%f30, %f28, %f29;
	add.s64 	%rd15, %rd14, %rd10;
	ld.global.nc.f32 	%f31, [%rd15];
	add.f32 	%f32, %f30, %f31;
	add.s64 	%rd16, %rd15, %rd10;
	ld.global.nc.f32 	%f33, [%rd16];
	add.f32 	%f34, %f32, %f33;
	add.s64 	%rd17, %rd16, %rd10;
	ld.global.nc.f32 	%f35, [%rd17];
	add.f32 	%f36, %f34, %f35;
	add.s64 	%rd18, %rd17, %rd10;
	ld.global.nc.f32 	%f37, [%rd18];
	add.f32 	%f38, %f36, %f37;
	add.s64 	%rd19, %rd18, %rd10;
	ld.global.nc.f32 	%f39, [%rd19];
	add.f32 	%f40, %f38, %f39;
	add.s64 	%rd20, %rd19, %rd10;
	ld.global.nc.f32 	%f41, [%rd20];
	add.f32 	%f42, %f40, %f41;
	add.s64 	%rd21, %rd20, %rd10;
	ld.global.nc.f32 	%f43, [%rd21];
	add.f32 	%f44, %f42, %f43;
	add.s64 	%rd22, %rd21, %rd10;
	ld.global.nc.f32 	%f45, [%rd22];
	add.f32 	%f46, %f44, %f45;
	add.s64 	%rd23, %rd22, %rd10;
	ld.global.nc.f32 	%f47, [%rd23];
	add.f32 	%f48, %f46, %f47;
	add.s64 	%rd24, %rd23, %rd10;
	ld.global.nc.f32 	%f49, [%rd24];
	add.f32 	%f50, %f48, %f49;
	add.s64 	%rd25, %rd24, %rd10;
	ld.global.nc.f32 	%f51, [%rd25];
	add.f32 	%f93, %f50, %f51;
	add.s32 	%r32, %r32, 16;
	add.s32 	%r31, %r31, %r5;
	setp.ne.s32 	%p4, %r32, 0;
	@%p4 bra 	$L__BB1_4;
$L__BB1_5:
	setp.eq.s32 	%p5, %r2, 0;
	@%p5 bra 	$L__BB1_14;
	and.b32  	%r11, %r23, 7;
	setp.lt.u32 	%p6, %r2, 8;
	@%p6 bra 	$L__BB1_8;
	mad.lo.s32 	%r29, %r34, %r23, %r1;
	mul.wide.s32 	%rd26, %r29, 4;
	add.s64 	%rd27, %rd1, %rd26;
	ld.global.nc.f32 	%f53, [%rd27];
	add.f32 	%f54, %f93, %f53;
	mul.wide.u32 	%rd28, %r23, 4;
	add.s64 	%rd29, %rd27, %rd28;
	ld.global.nc.f32 	%f55, [%rd29];
	add.f32 	%f56, %f54, %f55;
	add.s64 	%rd30, %rd29, %rd28;
	ld.global.nc.f32 	%f57, [%rd30];
	add.f32 	%f58, %f56, %f57;
	add.s64 	%rd31, %rd30, %rd28;
	ld.global.nc.f32 	%f59, [%rd31];
	add.f32 	%f60, %f58, %f59;
	add.s64 	%rd32, %rd31, %rd28;
	ld.global.nc.f32 	%f61, [%rd32];
	add.f32 	%f62, %f60, %f61;
	add.s64 	%rd33, %rd32, %rd28;
	ld.global.nc.f32 	%f63, [%rd33];
	add.f32 	%f64, %f62, %f63;
	add.s64 	%rd34, %rd33, %rd28;
	ld.global.nc.f32 	%f65, [%rd34];
	add.f32 	%f66, %f64, %f65;
	add.s64 	%rd35, %rd34, %rd28;
	ld.global.nc.f32 	%f67, [%rd35];
	add.f32 	%f93, %f66, %f67;
	add.s32 	%r34, %r34, 8;
$L__BB1_8:
	setp.eq.s32 	%p7, %r11, 0;
	@%p7 bra 	$L__BB1_14;
	and.b32  	%r14, %r23, 3;
	setp.lt.u32 	%p8, %r11, 4;
	@%p8 bra 	$L__BB1_11;
	mad.lo.s32 	%r30, %r34, %r23, %r1;
	mul.wide.s32 	%rd36, %r30, 4;
	add.s64 	%rd37, %rd1, %rd36;
	ld.global.nc.f32 	%f69, [%rd37];
	add.f32 	%f70, %f93, %f69;
	mul.wide.u32 	%rd38, %r23, 4;
	add.s64 	%rd39, %rd37, %rd38;
	ld.global.nc.f32 	%f71, [%rd39];
	add.f32 	%f72, %f70, %f71;
	add.s64 	%rd40, %rd39, %rd38;
	ld.global.nc.f32 	%f73, [%rd40];
	add.f32 	%f74, %f72, %f73;
	add.s64 	%rd41, %rd40, %rd38;
	ld.global.nc.f32 	%f75, [%rd41];
	add.f32 	%f93, %f74, %f75;
	add.s32 	%r34, %r34, 4;
$L__BB1_11:
	setp.eq.s32 	%p9, %r14, 0;
	@%p9 bra 	$L__BB1_14;
	mad.lo.s32 	%r37, %r34, %r23, %r1;
	neg.s32 	%r36, %r14;
$L__BB1_13:
	.pragma "nounroll";
	mul.wide.s32 	%rd42, %r37, 4;
	add.s64 	%rd43, %rd1, %rd42;
	ld.global.nc.f32 	%f76, [%rd43];
	add.f32 	%f93, %f93, %f76;
	add.s32 	%r37, %r37, %r23;
	add.s32 	%r36, %r36, 1;
	setp.ne.s32 	%p10, %r36, 0;
	@%p10 bra 	$L__BB1_13;
$L__BB1_14:
	mul.f32 	%f94, %f93, 0f3F59999A;
$L__BB1_15:
	cvt.rn.f32.s32 	%f77, %r23;
	mov.f32 	%f78, 0f3E199998;
	div.rn.f32 	%f79, %f78, %f77;
	add.f32 	%f80, %f79, %f94;
	sub.f32 	%f81, %f80, %f1;
	abs.f32 	%f82, %f81;
	cvta.to.global.u64 	%rd44, %rd4;
	add.s64 	%rd46, %rd44, %rd7;
	ld.global.f32 	%f83, [%rd46];
	setp.gt.f32 	%p11, %f82, %f83;
	selp.f32 	%f84, %f82, %f83, %p11;
	st.global.f32 	[%rd46], %f84;
	st.global.f32 	[%rd2], %f80;
$L__BB1_16:
	ret;

}


// ===== COMPILED SASS (sm_100) =====

	.target	sm_100

	.elftype	@"ET_EXEC"


//--------------------- .note.nv.tkinfo           --------------------------
	.section	.note.nv.tkinfo,"",@"SHT_NOTE"
	.sectionflags	@"SHF_NOTE_NV_TKINFO"
	.tkinfo
        /*0018*/ 	.word	0x00000002
        /*0030*/ 	.string	""
        /*0030*/ 	.string	"ptxas"
        /*0030*/ 	.string	"Cuda compilation tools, release 13.0, V13.0.88"
        /*0030*/ 	.string	"Build cuda_13.0.r13.0/compiler.36424714_0"
        /*0030*/ 	.string	"-arch sm_100 -m 64 "



//--------------------- .note.nv.cuinfo           --------------------------
	.section	.note.nv.cuinfo,"",@"SHT_NOTE"
	.sectionflags	@"SHF_NOTE_NV_CUINFO"
        /*0018*/ 	.short	0x0002
        /*001a*/ 	.short	0x0064
        /*001c*/ 	.short	0x0082
	.zero		2


//--------------------- .nv.info                  --------------------------
	.section	.nv.info,"",@"SHT_CUDA_INFO"
	.align	4


	//----- nvinfo : EIATTR_REGCOUNT
	.align		4
        /*0000*/ 	.byte	0x04, 0x2f
        /*0002*/ 	.short	(.L_1 - .L_0)
	.align		4
.L_0:
        /*0004*/ 	.word	index@(_Z3mapPKiPKfPfPKji)
        /*0008*/ 	.word	0x00000020


	//----- nvinfo : EIATTR_FRAME_SIZE
	.align		4
.L_1:
        /*000c*/ 	.byte	0x04, 0x11
        /*000e*/ 	.short	(.L_3 - .L_2)
	.align		4
.L_2:
        /*0010*/ 	.word	index@($__internal_1_$__cuda_sm3x_div_rn_noftz_f32_slowpath)
        /*0014*/ 	.word	0x00000000


	//----- nvinfo : EIATTR_FRAME_SIZE
	.align		4
.L_3:
        /*0018*/ 	.byte	0x04, 0x11
        /*001a*/ 	.short	(.L_5 - .L_4)
	.align		4
.L_4:
        /*001c*/ 	.word	index@(_Z3mapPKiPKfPfPKji)
        /*0020*/ 	.word	0x00000000


	//----- nvinfo : EIATTR_REGCOUNT
	.align		4
.L_5:
        /*0024*/ 	.byte	0x04, 0x2f
        /*0026*/ 	.short	(.L_7 - .L_6)
	.align		4
.L_6:
        /*0028*/ 	.word	index@(_Z6reducePfPKfiS_)
        /*002c*/ 	.word	0x00000020


	//----- nvinfo : EIATTR_FRAME_SIZE
	.align		4
.L_7:
        /*0030*/ 	.byte	0x04, 0x11
        /*0032*/ 	.short	(.L_9 - .L_8)
	.align		4
.L_8:
        /*0034*/ 	.word	index@($__internal_0_$__cuda_sm3x_div_rn_noftz_f32_slowpath)
        /*0038*/ 	.word	0x00000000


	//----- nvinfo : EIATTR_FRAME_SIZE
	.align		4
.L_9:
        /*003c*/ 	.byte	0x04, 0x11
        /*003e*/ 	.short	(.L_11 - .L_10)
	.align		4
.L_10:
        /*0040*/ 	.word	index@(_Z6reducePfPKfiS_)
        /*0044*/ 	.word	0x00000000


	//----- nvinfo : EIATTR_MIN_STACK_SIZE
	.align		4
.L_11:
        /*0048*/ 	.byte	0x04, 0x12
        /*004a*/ 	.short	(.L_13 - .L_12)
	.align		4
.L_12:
        /*004c*/ 	.word	index@(_Z6reducePfPKfiS_)
        /*0050*/ 	.word	0x00000000


	//----- nvinfo : EIATTR_MIN_STACK_SIZE
	.align		4
.L_13:
        /*0054*/ 	.byte	0x04, 0x12
        /*0056*/ 	.short	(.L_15 - .L_14)
	.align		4
.L_14:
        /*0058*/ 	.word	index@(_Z3mapPKiPKfPfPKji)
        /*005c*/ 	.word	0x00000000
.L_15:


//--------------------- .nv.compat                --------------------------
	.section	.nv.compat,"",@"SHT_CUDA_COMPAT_INFO"
	.align	4
        /*0000*/ 	.byte	0x02, 0x09, 0x00, 0x00, 0x02, 0x02, 0x01, 0x00, 0x02, 0x05, 0x05, 0x00, 0x03, 0x07, 0x01, 0x01
        /*0010*/ 	.byte	0x02, 0x03, 0x00, 0x00, 0x02, 0x06, 0x01, 0x00, 0x04, 0x0b, 0x08, 0x00, 0x01, 0x00, 0x00, 0x00
        /*0020*/ 	.byte	0x00, 0x00, 0x00, 0x00


//--------------------- .nv.info._Z6reducePfPKfiS_ --------------------------
	.section	.nv.info._Z6reducePfPKfiS_,"",@"SHT_CUDA_INFO"
	.sectionflags	@""
	.align	4


	//----- nvinfo : EIATTR_CUDA_API_VERSION
	.align		4
        /*0000*/ 	.byte	0x04, 0x37
        /*0002*/ 	.short	(.L_17 - .L_16)
.L_16:
        /*0004*/ 	.word	0x00000082


	//----- nvinfo : EIATTR_KPARAM_INFO
	.align		4
.L_17:
        /*0008*/ 	.byte	0x04, 0x17
        /*000a*/ 	.short	(.L_19 - .L_18)
.L_18:
        /*000c*/ 	.word	0x00000000
        /*0010*/ 	.short	0x0003
        /*0012*/ 	.short	0x0018
        /*0014*/ 	.byte	0x00, 0xf5, 0x21, 0x00


	//----- nvinfo : EIATTR_KPARAM_INFO
	.align		4
.L_19:
        /*0018*/ 	.byte	0x04, 0x17
        /*001a*/ 	.short	(.L_21 - .L_20)
.L_20:
        /*001c*/ 	.word	0x00000000
        /*0020*/ 	.short	0x0002
        /*0022*/ 	.short	0x0010
        /*0024*/ 	.byte	0x00, 0xf0, 0x11, 0x00


	//----- nvinfo : EIATTR_KPARAM_INFO
	.align		4
.L_21:
        /*0028*/ 	.byte	0x04, 0x17
        /*002a*/ 	.short	(.L_23 - .L_22)
.L_22:
        /*002c*/ 	.word	0x00000000
        /*0030*/ 	.short	0x0001
        /*0032*/ 	.short	0x0008
        /*0034*/ 	.byte	0x00, 0xf5, 0x21, 0x00


	//----- nvinfo : EIATTR_KPARAM_INFO
	.align		4
.L_23:
        /*0038*/ 	.byte	0x04, 0x17
        /*003a*/ 	.short	(.L_25 - .L_24)
.L_24:
        /*003c*/ 	.word	0x00000000
        /*0040*/ 	.short	0x0000
        /*0042*/ 	.short	0x0000
        /*0044*/ 	.byte	0x00, 0xf5, 0x21, 0x00


	//----- nvinfo : EIATTR_SPARSE_MMA_MASK
	.align		4
.L_25:
        /*0048*/ 	.byte	0x03, 0x50
        /*004a*/ 	.short	0x0000


	//----- nvinfo : EIATTR_MAXREG_COUNT
	.align		4
        /*004c*/ 	.byte	0x03, 0x1b
        /*004e*/ 	.short	0x00ff


	//----- nvinfo : EIATTR_MERCURY_ISA_VERSION
	.align		4
        /*0050*/ 	.byte	0x03, 0x5f
        /*0052*/ 	.short	0x0101


	//----- nvinfo : EIATTR_VRC_CTA_INIT_COUNT
	.align		4
        /*0054*/ 	.byte	0x02, 0x4a
	.zero		1
	.zero		1


	//----- nvinfo : EIATTR_EXIT_INSTR_OFFSETS
	.align		4
        /*0058*/ 	.byte	0x04, 0x1c
        /*005a*/ 	.short	(.L_27 - .L_26)


	//   ....[0]....
.L_26:
        /*005c*/ 	.word	0x00000070


	//   ....[1]....
        /*0060*/ 	.word	0x00000a50


	//----- nvinfo : EIATTR_CRS_STACK_SIZE
	.align		4
.L_27:
        /*0064*/ 	.byte	0x04, 0x1e
        /*0066*/ 	.short	(.L_29 - .L_28)
.L_28:
        /*0068*/ 	.word	0x00000000


	//----- nvinfo : EIATTR_CBANK_PARAM_SIZE
	.align		4
.L_29:
        /*006c*/ 	.byte	0x03, 0x19
        /*006e*/ 	.short	0x0020


	//----- nvinfo : EIATTR_PARAM_CBANK
	.align		4
        /*0070*/ 	.byte	0x04, 0x0a
        /*0072*/ 	.short	(.L_31 - .L_30)
	.align		4
.L_30:
        /*0074*/ 	.word	index@(.nv.constant0._Z6reducePfPKfiS_)
        /*0078*/ 	.short	0x0380
        /*007a*/ 	.short	0x0020


	//----- nvinfo : EIATTR_SW_WAR
	.align		4
.L_31:
        /*007c*/ 	.byte	0x04, 0x36
        /*007e*/ 	.short	(.L_33 - .L_32)
.L_32:
        /*0080*/ 	.word	0x00000008
.L_33:


//--------------------- .nv.info._Z3mapPKiPKfPfPKji --------------------------
	.section	.nv.info._Z3mapPKiPKfPfPKji,"",@"SHT_CUDA_INFO"
	.sectionflags	@""
	.align	4


	//----- nvinfo : EIATTR_CUDA_API_VERSION
	.align		4
        /*0000*/ 	.byte	0x04, 0x37
        /*0002*/ 	.short	(.L_35 - .L_34)
.L_34:
        /*0004*/ 	.word	0x00000082


	//----- nvinfo : EIATTR_KPARAM_INFO
	.align		4
.L_35:
        /*0008*/ 	.byte	0x04, 0x17
        /*000a*/ 	.short	(.L_37 - .L_36)
.L_36:
        /*000c*/ 	.word	0x00000000
        /*0010*/ 	.short	0x0004
        /*0012*/ 	.short	0x0020
        /*0014*/ 	.byte	0x00, 0xf0, 0x11, 0x00


	//----- nvinfo : EIATTR_KPARAM_INFO
	.align		4
.L_37:
        /*0018*/ 	.byte	0x04, 0x17
        /*001a*/ 	.short	(.L_39 - .L_38)
.L_38:
        /*001c*/ 	.word	0x00000000
        /*0020*/ 	.short	0x0003
        /*0022*/ 	.short	0x0018
        /*0024*/ 	.byte	0x00, 0xf5, 0x21, 0x00


	//----- nvinfo : EIATTR_KPARAM_INFO
	.align		4
.L_39:
        /*0028*/ 	.byte	0x04, 0x17
        /*002a*/ 	.short	(.L_41 - .L_40)
.L_40:
        /*002c*/ 	.word	0x00000000
        /*0030*/ 	.short	0x0002
        /*0032*/ 	.short	0x0010
        /*0034*/ 	.byte	0x00, 0xf5, 0x21, 0x00


	//----- nvinfo : EIATTR_KPARAM_INFO
	.align		4
.L_41:
        /*0038*/ 	.byte	0x04, 0x17
        /*003a*/ 	.short	(.L_43 - .L_42)
.L_42:
        /*003c*/ 	.word	0x00000000
        /*0040*/ 	.short	0x0001
        /*0042*/ 	.short	0x0008
        /*0044*/ 	.byte	0x00, 0xf5, 0x21, 0x00


	//----- nvinfo : EIATTR_KPARAM_INFO
	.align		4
.L_43:
        /*0048*/ 	.byte	0x04, 0x17
        /*004a*/ 	.short	(.L_45 - .L_44)
.L_44:
        /*004c*/ 	.word	0x00000000
        /*0050*/ 	.short	0x0000
        /*0052*/ 	.short	0x0000
        /*0054*/ 	.byte	0x00, 0xf5, 0x21, 0x00


	//----- nvinfo : EIATTR_SPARSE_MMA_MASK
	.align		4
.L_45:
        /*0058*/ 	.byte	0x03, 0x50
        /*005a*/ 	.short	0x0000


	//----- nvinfo : EIATTR_MAXREG_COUNT
	.align		4
        /*005c*/ 	.byte	0x03, 0x1b
        /*005e*/ 	.short	0x00ff


	//----- nvinfo : EIATTR_MERCURY_ISA_VERSION
	.align		4
        /*0060*/ 	.byte	0x03, 0x5f
        /*0062*/ 	.short	0x0101


	//----- nvinfo : EIATTR_VRC_CTA_INIT_COUNT
	.align		4
        /*0064*/ 	.byte	0x02, 0x4a
	.zero		1
	.zero		1


	//----- nvinfo : EIATTR_EXIT_INSTR_OFFSETS
	.align		4
        /*0068*/ 	.byte	0x04, 0x1c
        /*006a*/ 	.short	(.L_47 - .L_46)


	//   ....[0]....
.L_46:
        /*006c*/ 	.word	0x00000070


	//   ....[1]....
        /*0070*/ 	.word	0x000001f0


	//   ....[2]....
        /*0074*/ 	.word	0x00000790


	//   ....[3]....
        /*0078*/ 	.word	0x00000a40


	//   ....[4]....
        /*007c*/ 	.word	0x00000bf0


	//   ....[5]....
        /*0080*/ 	.word	0x00000ce0


	//----- nvinfo : EIATTR_CRS_STACK_SIZE
	.align		4
.L_47:
        /*0084*/ 	.byte	0x04, 0x1e
        /*0086*/ 	.short	(.L_49 - .L_48)
.L_48:
        /*0088*/ 	.word	0x00000000


	//----- nvinfo : EIATTR_CBANK_PARAM_SIZE
	.align		4
.L_49:
        /*008c*/ 	.byte	0x03, 0x19
        /*008e*/ 	.short	0x0024


	//----- nvinfo : EIATTR_PARAM_CBANK
	.align		4
        /*0090*/ 	.byte	0x04, 0x0a
        /*0092*/ 	.short	(.L_51 - .L_50)
	.align		4
.L_50:
        /*0094*/ 	.word	index@(.nv.constant0._Z3mapPKiPKfPfPKji)
        /*0098*/ 	.short	0x0380
        /*009a*/ 	.short	0x0024


	//----- nvinfo : EIATTR_SW_WAR
	.align		4
.L_51:
        /*009c*/ 	.byte	0x04, 0x36
        /*009e*/ 	.short	(.L_53 - .L_52)
.L_52:
        /*00a0*/ 	.word	0x00000008
.L_53:


//--------------------- .nv.callgraph             --------------------------
	.section	.nv.callgraph,"",@"SHT_CUDA_CALLGRAPH"
	.align	4
	.sectionentsize	8
	.align		4
        /*0000*/ 	.word	0x00000000
	.align		4
        /*0004*/ 	.word	0xffffffff
	.align		4
        /*0008*/ 	.word	0x00000000
	.align		4
        /*000c*/ 	.word	0xfffffffe
	.align		4
        /*0010*/ 	.word	0x00000000
	.align		4
        /*0014*/ 	.word	0xfffffffd
	.align		4
        /*0018*/ 	.word	0x00000000
	.align		4
        /*001c*/ 	.word	0xfffffffc


//--------------------- .text._Z6reducePfPKfiS_   --------------------------
	.section	.text._Z6reducePfPKfiS_,"ax",@progbits
	.align	128
        .global         _Z6reducePfPKfiS_
        .type           _Z6reducePfPKfiS_,@function
        .size           _Z6reducePfPKfiS_,(.L_x_36 - _Z6reducePfPKfiS_)
        .other          _Z6reducePfPKfiS_,@"STO_CUDA_ENTRY STV_DEFAULT"
_Z6reducePfPKfiS_:
.text._Z6reducePfPKfiS_:
[----:B------:R-:W-:Y:S01]  /*0000*/  LDC R1, c[0x0][0x37c] ;  /* 0x0000df00ff017b82 */ /* 0x000fe20000000800 */
[----:B------:R-:W0:Y:S07]  /*0010*/  S2R R3, SR_TID.X ;  /* 0x0000000000037919 */ /* 0x000e2e0000002100 */
[----:B------:R-:W0:Y:S08]  /*0020*/  S2UR UR4, SR_CTAID.X ;  /* 0x00000000000479c3 */ /* 0x000e300000002500 */
[----:B------:R-:W0:Y:S08]  /*0030*/  LDC R2, c[0x0][0x360] ;  /* 0x0000d800ff027b82 */ /* 0x000e300000000800 */
[----:B------:R-:W1:Y:S01]  /*0040*/  LDC R0, c[0x0][0x390] ;  /* 0x0000e400ff007b82 */ /* 0x000e620000000800 */
[----:B0-----:R-:W-:-:S05]  /*0050*/  IMAD R3, R2, UR4, R3 ;  /* 0x0000000402037c24 */ /* 0x001fca000f8e0203 */
[----:B-1----:R-:W-:-:S13]  /*0060*/  ISETP.GE.AND P0, PT, R3, R0, PT ;  /* 0x000000000300720c */ /* 0x002fda0003f06270 */
[----:B------:R-:W-:Y:S05]  /*0070*/  @P0 EXIT ;  /* 0x000000000000094d */ /* 0x000fea0003800000 */
[----:B------:R-:W0:Y:S01]  /*0080*/  LDC.64 R12, c[0x0][0x380] ;  /* 0x0000e000ff0c7b82 */ /* 0x000e220000000a00 */
[----:B------:R-:W1:Y:S01]  /*0090*/  LDCU.64 UR6, c[0x0][0x358] ;  /* 0x00006b00ff0677ac */ /* 0x000e620008000a00 */
[----:B0-----:R-:W-:-:S05]  /*00a0*/  IMAD.WIDE R12, R3, 0x4, R12 ;  /* 0x00000004030c7825 */ /* 0x001fca00078e020c */
[----:B-1----:R0:W5:Y:S01]  /*00b0*/  LDG.E R2, desc[UR6][R12.64] ;  /* 0x000000060c027981 */ /* 0x002162000c1e1900 */
[----:B------:R-:W-:Y:S01]  /*00c0*/  ISETP.GE.AND P0, PT, R0, 0x1, PT ;  /* 0x000000010000780c */ /* 0x000fe20003f06270 */
[----:B------:R-:W-:-:S12]  /*00d0*/  HFMA2 R8, -RZ, RZ, 0, 0 ;  /* 0x00000000ff087431 */ /* 0x000fd800000001ff */
[----:B0-----:R-:W-:Y:S05]  /*00e0*/  @!P0 BRA `(.L_x_0) ;  /* 0x0000000800008947 */ /* 0x001fea0003800000 */
[C---:B------:R-:W-:Y:S02]  /*00f0*/  IADD3 R5, PT, PT, R0.reuse, -0x1, RZ ;  /* 0xffffffff00057810 */ /* 0x040fe40007ffe0ff */
[----:B------:R-:W-:Y:S02]  /*0100*/  LOP3.LUT R4, R0, 0xf, RZ, 0xc0, !PT ;  /* 0x0000000f00047812 */ /* 0x000fe400078ec0ff */
[----:B------:R-:W-:Y:S02]  /*0110*/  ISETP.GE.U32.AND P0, PT, R5, 0xf, PT ;  /* 0x0000000f0500780c */ /* 0x000fe40003f06070 */
[----:B------:R-:W-:Y:S02]  /*0120*/  ISETP.NE.AND P1, PT, R4, RZ, PT ;  /* 0x000000ff0400720c */ /* 0x000fe40003f25270 */
[----:B------:R-:W-:Y:S02]  /*0130*/  MOV R5, RZ ;  /* 0x000000ff00057202 */ /* 0x000fe40000000f00 */
[----:B------:R-:W-:-:S07]  /*0140*/  MOV R8, RZ ;  /* 0x000000ff00087202 */ /* 0x000fce0000000f00 */
[----:B------:R-:W-:Y:S05]  /*0150*/  @!P0 BRA `(.L_x_1) ;  /* 0x0000000000e48947 */ /* 0x000fea0003800000 */
[----:B------:R-:W-:Y:S02]  /*0160*/  LOP3.LUT R5, R0, 0x7ffffff0, RZ, 0xc0, !PT ;  /* 0x7ffffff000057812 */ /* 0x000fe400078ec0ff */
[----:B------:R-:W-:Y:S02]  /*0170*/  MOV R8, RZ ;  /* 0x000000ff00087202 */ /* 0x000fe40000000f00 */
[----:B------:R-:W-:Y:S02]  /*0180*/  MOV R7, R3 ;  /* 0x0000000300077202 */ /* 0x000fe40000000f00 */
[----:B------:R-:W-:-:S07]  /*0190*/  IADD3 R9, PT, PT, -R5, RZ, RZ ;  /* 0x000000ff05097210 */ /* 0x000fce0007ffe1ff */
.L_x_2:
[----:B------:R-:W0:Y:S02]  /*01a0*/  LDC.64 R18, c[0x0][0x388] ;  /* 0x0000e200ff127b82 */ /* 0x000e240000000a00 */
[----:B0-----:R-:W-:-:S05]  /*01b0*/  IMAD.WIDE R18, R7, 0x4, R18 ;  /* 0x0000000407127825 */ /* 0x001fca00078e0212 */
[----:B------:R0:W2:Y:S02]  /*01c0*/  LDG.E.CONSTANT R29, desc[UR6][R18.64] ;  /* 0x00000006121d7981 */ /* 0x0000a4000c1e9900 */
[----:B0-----:R-:W-:-:S05]  /*01d0*/  IMAD.WIDE.U32 R18, R0, 0x4, R18 ;  /* 0x0000000400127825 */ /* 0x001fca00078e0012 */
[----:B------:R0:W3:Y:S01]  /*01e0*/  LDG.E.CONSTANT R6, desc[UR6][R18.64] ;  /* 0x0000000612067981 */ /* 0x0000e2000c1e9900 */
[----:B------:R-:W-:-:S05]  /*01f0*/  IMAD.WIDE.U32 R14, R0, 0x4, R18 ;  /* 0x00000004000e7825 */ /* 0x000fca00078e0012 */
[----:B------:R1:W4:Y:S01]  /*0200*/  LDG.E.CONSTANT R27, desc[UR6][R14.64] ;  /* 0x000000060e1b7981 */ /* 0x000322000c1e9900 */
[----:B------:R-:W-:-:S05]  /*0210*/  IMAD.WIDE.U32 R10, R0, 0x4, R14 ;  /* 0x00000004000a7825 */ /* 0x000fca00078e000e */
[----:B------:R1:W4:Y:S01]  /*0220*/  LDG.E.CONSTANT R26, desc[UR6][R10.64] ;  /* 0x000000060a1a7981 */ /* 0x000322000c1e9900 */
[----:B------:R-:W-:-:S04]  /*0230*/  IMAD.WIDE.U32 R24, R0, 0x4, R10 ;  /* 0x0000000400187825 */ /* 0x000fc800078e000a */
[C---:B------:R-:W-:Y:S02]  /*0240*/  IMAD.WIDE.U32 R16, R0.reuse, 0x4, R24 ;  /* 0x0000000400107825 */ /* 0x040fe400078e0018 */
[----:B------:R-:W4:Y:S02]  /*0250*/  LDG.E.CONSTANT R25, desc[UR6][R24.64] ;  /* 0x0000000618197981 */ /* 0x000f24000c1e9900 */
[----:B------:R-:W-:-:S04]  /*0260*/  IMAD.WIDE.U32 R22, R0, 0x4, R16 ;  /* 0x0000000400167825 */ /* 0x000fc800078e0010 */
[C---:B------:R-:W-:Y:S01]  /*0270*/  IMAD.WIDE.U32 R20, R0.reuse, 0x4, R22 ;  /* 0x0000000400147825 */ /* 0x040fe200078e0016 */
[----:B------:R1:W4:Y:S04]  /*0280*/  LDG.E.CONSTANT R24, desc[UR6][R16.64] ;  /* 0x0000000610187981 */ /* 0x000328000c1e9900 */
[----:B------:R-:W4:Y:S01]  /*0290*/  LDG.E.CONSTANT R23, desc[UR6][R22.64] ;  /* 0x0000000616177981 */ /* 0x000f22000c1e9900 */
[----:B0-----:R-:W-:-:S04]  /*02a0*/  IMAD.WIDE.U32 R18, R0, 0x4, R20 ;  /* 0x0000000400127825 */ /* 0x001fc800078e0014 */
[C---:B-1----:R-:W-:Y:S02]  /*02b0*/  IMAD.WIDE.U32 R14, R0.reuse, 0x4, R18 ;  /* 0x00000004000e7825 */ /* 0x042fe400078e0012 */
[----:B------:R-:W4:Y:S02]  /*02c0*/  LDG.E.CONSTANT R19, desc[UR6][R18.64] ;  /* 0x0000000612137981 */ /* 0x000f24000c1e9900 */
[C---:B------:R-:W-:Y:S02]  /*02d0*/  IMAD.WIDE.U32 R10, R0.reuse, 0x4, R14 ;  /* 0x00000004000a7825 */ /* 0x040fe400078e000e */
[----:B------:R-:W4:Y:S02]  /*02e0*/  LDG.E.CONSTANT R22, desc[UR6][R20.64] ;  /* 0x0000000614167981 */ /* 0x000f24000c1e9900 */
[C---:B------:R-:W-:Y:S02]  /*02f0*/  IMAD.WIDE.U32 R16, R0.reuse, 0x4, R10 ;  /* 0x0000000400107825 */ /* 0x040fe400078e000a */
[----:B------:R0:W4:Y:S04]  /*0300*/  LDG.E.CONSTANT R18, desc[UR6][R14.64] ;  /* 0x000000060e127981 */ /* 0x000128000c1e9900 */
[----:B------:R-:W4:Y:S01]  /*0310*/  LDG.E.CONSTANT R11, desc[UR6][R10.64] ;  /* 0x000000060a0b7981 */ /* 0x000f22000c1e9900 */
[----:B0-----:R-:W-:-:S03]  /*0320*/  IMAD.WIDE.U32 R14, R0, 0x4, R16 ;  /* 0x00000004000e7825 */ /* 0x001fc600078e0010 */
[----:B------:R0:W4:Y:S02]  /*0330*/  LDG.E.CONSTANT R10, desc[UR6][R16.64] ;  /* 0x00000006100a7981 */ /* 0x000124000c1e9900 */
[C---:B0-----:R-:W-:Y:S02]  /*0340*/  IMAD.WIDE.U32 R16, R0.reuse, 0x4, R14 ;  /* 0x0000000400107825 */ /* 0x041fe400078e000e */
[----:B------:R2:W4:Y:S02]  /*0350*/  LDG.E.CONSTANT R14, desc[UR6][R14.64] ;  /* 0x000000060e0e7981 */ /* 0x000524000c1e9900 */
[----:B------:R-:W-:Y:S02]  /*0360*/  IMAD.WIDE.U32 R20, R0, 0x4, R16 ;  /* 0x0000000400147825 */ /* 0x000fe400078e0010 */
[----:B------:R-:W4:Y:S02]  /*0370*/  LDG.E.CONSTANT R28, desc[UR6][R16.64] ;  /* 0x00000006101c7981 */ /* 0x000f24000c1e9900 */
[----:B--2---:R-:W-:-:S02]  /*0380*/  FADD R15, R29, R8 ;  /* 0x000000081d0f7221 */ /* 0x004fc40000000000 */
[----:B------:R0:W2:Y:S02]  /*0390*/  LDG.E.CONSTANT R8, desc[UR6][R20.64] ;  /* 0x0000000614087981 */ /* 0x0000a4000c1e9900 */
[----:B0-----:R-:W-:-:S05]  /*03a0*/  IMAD.WIDE.U32 R20, R0, 0x4, R20 ;  /* 0x0000000400147825 */ /* 0x001fca00078e0014 */
[----:B------:R-:W2:Y:S01]  /*03b0*/  LDG.E.CONSTANT R29, desc[UR6][R20.64] ;  /* 0x00000006141d7981 */ /* 0x000ea2000c1e9900 */
[----:B---3--:R-:W-:-:S04]  /*03c0*/  FADD R6, R15, R6 ;  /* 0x000000060f067221 */ /* 0x008fc80000000000 */
[----:B----4-:R-:W-:-:S04]  /*03d0*/  FADD R27, R6, R27 ;  /* 0x0000001b061b7221 */ /* 0x010fc80000000000 */
[----:B------:R-:W-:-:S04]  /*03e0*/  FADD R26, R27, R26 ;  /* 0x0000001a1b1a7221 */ /* 0x000fc80000000000 */
[----:B------:R-:W-:-:S04]  /*03f0*/  FADD R25, R26, R25 ;  /* 0x000000191a197221 */ /* 0x000fc80000000000 */
[----:B------:R-:W-:-:S04]  /*0400*/  FADD R24, R25, R24 ;  /* 0x0000001819187221 */ /* 0x000fc80000000000 */
[----:B------:R-:W-:Y:S01]  /*0410*/  FADD R23, R24, R23 ;  /* 0x0000001718177221 */ /* 0x000fe20000000000 */
[----:B------:R-:W-:-:S03]  /*0420*/  IADD3 R9, PT, PT, R9, 0x10, RZ ;  /* 0x0000001009097810 */ /* 0x000fc60007ffe0ff */
[----:B------:R-:W-:-:S04]  /*0430*/  FADD R22, R23, R22 ;  /* 0x0000001617167221 */ /* 0x000fc80000000000 */
[----:B------:R-:W-:-:S04]  /*0440*/  FADD R19, R22, R19 ;  /* 0x0000001316137221 */ /* 0x000fc80000000000 */
[----:B------:R-:W-:-:S04]  /*0450*/  FADD R18, R19, R18 ;  /* 0x0000001213127221 */ /* 0x000fc80000000000 */
[----:B------:R-:W-:Y:S01]  /*0460*/  FADD R11, R18, R11 ;  /* 0x0000000b120b7221 */ /* 0x000fe20000000000 */
[----:B------:R-:W-:-:S03]  /*0470*/  ISETP.NE.AND P0, PT, R9, RZ, PT ;  /* 0x000000ff0900720c */ /* 0x000fc60003f05270 */
[----:B------:R-:W-:-:S04]  /*0480*/  FADD R11, R11, R10 ;  /* 0x0000000a0b0b7221 */ /* 0x000fc80000000000 */
[----:B------:R-:W-:-:S04]  /*0490*/  FADD R11, R11, R14 ;  /* 0x0000000e0b0b7221 */ /* 0x000fc80000000000 */
[----:B------:R-:W-:Y:S01]  /*04a0*/  FADD R11, R11, R28 ;  /* 0x0000001c0b0b7221 */ /* 0x000fe20000000000 */
[----:B------:R-:W-:-:S03]  /*04b0*/  LEA R7, R0, R7, 0x4 ;  /* 0x0000000700077211 */ /* 0x000fc600078e20ff */
[----:B--2---:R-:W-:-:S04]  /*04c0*/  FADD R8, R11, R8 ;  /* 0x000000080b087221 */ /* 0x004fc80000000000 */
[----:B------:R-:W-:Y:S01]  /*04d0*/  FADD R8, R8, R29 ;  /* 0x0000001d08087221 */ /* 0x000fe20000000000 */
[----:B------:R-:W-:Y:S06]  /*04e0*/  @P0 BRA `(.L_x_2) ;  /* 0xfffffffc002c0947 */ /* 0x000fec000383ffff */
.L_x_1:
[----:B------:R-:W-:Y:S05]  /*04f0*/  @!P1 BRA `(.L_x_3) ;  /* 0x0000000000f89947 */ /* 0x000fea0003800000 */
[----:B------:R-:W-:Y:S02]  /*0500*/  ISETP.GE.U32.AND P0, PT, R4, 0x8, PT ;  /* 0x000000080400780c */ /* 0x000fe40003f06070 */
[----:B------:R-:W-:-:S04]  /*0510*/  LOP3.LUT R26, R0, 0x7, RZ, 0xc0, !PT ;  /* 0x00000007001a7812 */ /* 0x000fc800078ec0ff */
[----:B------:R-:W-:-:S07]  /*0520*/  ISETP.NE.AND P1, PT, R26, RZ, PT ;  /* 0x000000ff1a00720c */ /* 0x000fce0003f25270 */
[----:B------:R-:W-:Y:S06]  /*0530*/  @!P0 BRA `(.L_x_4) ;  /* 0x00000000006c8947 */ /* 0x000fec0003800000 */
[----:B------:R-:W0:Y:S01]  /*0540*/  LDC.64 R20, c[0x0][0x388] ;  /* 0x0000e200ff147b82 */ /* 0x000e220000000a00 */
[----:B------:R-:W-:-:S04]  /*0550*/  IMAD R7, R5, R0, R3 ;  /* 0x0000000005077224 */ /* 0x000fc800078e0203 */
[----:B0-----:R-:W-:-:S05]  /*0560*/  IMAD.WIDE R20, R7, 0x4, R20 ;  /* 0x0000000407147825 */ /* 0x001fca00078e0214 */
[----:B------:R-:W2:Y:S01]  /*0570*/  LDG.E.CONSTANT R9, desc[UR6][R20.64] ;  /* 0x0000000614097981 */ /* 0x000ea2000c1e9900 */
[----:B------:R-:W-:-:S04]  /*0580*/  IMAD.WIDE.U32 R22, R0, 0x4, R20 ;  /* 0x0000000400167825 */ /* 0x000fc800078e0014 */
[C---:B------:R-:W-:Y:S02]  /*0590*/  IMAD.WIDE.U32 R24, R0.reuse, 0x4, R22 ;  /* 0x0000000400187825 */ /* 0x040fe400078e0016 */
[----:B------:R-:W3:Y:S02]  /*05a0*/  LDG.E.CONSTANT R22, desc[UR6][R22.64] ;  /* 0x0000000616167981 */ /* 0x000ee4000c1e9900 */
[C---:B------:R-:W-:Y:S02]  /*05b0*/  IMAD.WIDE.U32 R6, R0.reuse, 0x4, R24 ;  /* 0x0000000400067825 */ /* 0x040fe400078e0018 */
[----:B------:R-:W4:Y:S02]  /*05c0*/  LDG.E.CONSTANT R24, desc[UR6][R24.64] ;  /* 0x0000000618187981 */ /* 0x000f24000c1e9900 */
[C---:B------:R-:W-:Y:S02]  /*05d0*/  IMAD.WIDE.U32 R14, R0.reuse, 0x4, R6 ;  /* 0x00000004000e7825 */ /* 0x040fe400078e0006 */
[----:B------:R-:W4:Y:S02]  /*05e0*/  LDG.E.CONSTANT R6, desc[UR6][R6.64] ;  /* 0x0000000606067981 */ /* 0x000f24000c1e9900 */
[----:B------:R-:W-:-:S02]  /*05f0*/  IMAD.WIDE.U32 R10, R0, 0x4, R14 ;  /* 0x00000004000a7825 */ /* 0x000fc400078e000e */
[----:B------:R-:W4:Y:S02]  /*0600*/  LDG.E.CONSTANT R14, desc[UR6][R14.64] ;  /* 0x000000060e0e7981 */ /* 0x000f24000c1e9900 */
[C---:B------:R-:W-:Y:S02]  /*0610*/  IMAD.WIDE.U32 R16, R0.reuse, 0x4, R10 ;  /* 0x0000000400107825 */ /* 0x040fe400078e000a */
[----:B------:R-:W4:Y:S02]  /*0620*/  LDG.E.CONSTANT R10, desc[UR6][R10.64] ;  /* 0x000000060a0a7981 */ /* 0x000f24000c1e9900 */
[----:B------:R-:W-:Y:S02]  /*0630*/  IMAD.WIDE.U32 R18, R0, 0x4, R16 ;  /* 0x0000000400127825 */ /* 0x000fe400078e0010 */
[----:B------:R-:W4:Y:S04]  /*0640*/  LDG.E.CONSTANT R16, desc[UR6][R16.64] ;  /* 0x0000000610107981 */ /* 0x000f28000c1e9900 */
[----:B------:R-:W4:Y:S01]  /*0650*/  LDG.E.CONSTANT R18, desc[UR6][R18.64] ;  /* 0x0000000612127981 */ /* 0x000f22000c1e9900 */
[----:B------:R-:W-:Y:S01]  /*0660*/  IADD3 R5, PT, PT, R5, 0x8, RZ ;  /* 0x0000000805057810 */ /* 0x000fe20007ffe0ff */
[----:B--2---:R-:W-:-:S04]  /*0670*/  FADD R9, R8, R9 ;  /* 0x0000000908097221 */ /* 0x004fc80000000000 */
[----:B---3--:R-:W-:-:S04]  /*0680*/  FADD R9, R9, R22 ;  /* 0x0000001609097221 */ /* 0x008fc80000000000 */
[----:B----4-:R-:W-:-:S04]  /*0690*/  FADD R9, R9, R24 ;  /* 0x0000001809097221 */ /* 0x010fc80000000000 */
[----:B------:R-:W-:-:S04]  /*06a0*/  FADD R9, R9, R6 ;  /* 0x0000000609097221 */ /* 0x000fc80000000000 */
[----:B------:R-:W-:-:S04]  /*06b0*/  FADD R9, R9, R14 ;  /* 0x0000000e09097221 */ /* 0x000fc80000000000 */
[----:B------:R-:W-:-:S04]  /*06c0*/  FADD R9, R9, R10 ;  /* 0x0000000a09097221 */ /* 0x000fc80000000000 */
[----:B------:R-:W-:-:S04]  /*06d0*/  FADD R9, R9, R16 ;  /* 0x0000001009097221 */ /* 0x000fc80000000000 */
[----:B------:R-:W-:-:S07]  /*06e0*/  FADD R8, R9, R18 ;  /* 0x0000001209087221 */ /* 0x000fce0000000000 */
.L_x_4:
[----:B------:R-:W-:Y:S05]  /*06f0*/  @!P1 BRA `(.L_x_3) ;  /* 0x0000000000789947 */ /* 0x000fea0003800000 */
[----:B------:R-:W-:Y:S02]  /*0700*/  ISETP.GE.U32.AND P0, PT, R26, 0x4, PT ;  /* 0x000000041a00780c */ /* 0x000fe40003f06070 */
[----:B------:R-:W-:-:S04]  /*0710*/  LOP3.LUT R4, R0, 0x3, RZ, 0xc0, !PT ;  /* 0x0000000300047812 */ /* 0x000fc800078ec0ff */
[----:B------:R-:W-:-:S07]  /*0720*/  ISETP.NE.AND P1, PT, R4, RZ, PT ;  /* 0x000000ff0400720c */ /* 0x000fce0003f25270 */
[----:B------:R-:W-:Y:S06]  /*0730*/  @!P0 BRA `(.L_x_5) ;  /* 0x00000000003c8947 */ /* 0x000fec0003800000 */
[----:B------:R-:W0:Y:S01]  /*0740*/  LDC.64 R6, c[0x0][0x388] ;  /* 0x0000e200ff067b82 */ /* 0x000e220000000a00 */
[----:B------:R-:W-:-:S04]  /*0750*/  IMAD R9, R5, R0, R3 ;  /* 0x0000000005097224 */ /* 0x000fc800078e0203 */
[----:B0-----:R-:W-:-:S04]  /*0760*/  IMAD.WIDE R6, R9, 0x4, R6 ;  /* 0x0000000409067825 */ /* 0x001fc800078e0206 */
[C---:B------:R-:W-:Y:S02]  /*0770*/  IMAD.WIDE.U32 R10, R0.reuse, 0x4, R6 ;  /* 0x00000004000a7825 */ /* 0x040fe400078e0006 */
[----:B------:R-:W2:Y:S02]  /*0780*/  LDG.E.CONSTANT R7, desc[UR6][R6.64] ;  /* 0x0000000606077981 */ /* 0x000ea4000c1e9900 */
[C---:B------:R-:W-:Y:S02]  /*0790*/  IMAD.WIDE.U32 R14, R0.reuse, 0x4, R10 ;  /* 0x00000004000e7825 */ /* 0x040fe400078e000a */
[----:B------:R-:W3:Y:S02]  /*07a0*/  LDG.E.CONSTANT R11, desc[UR6][R10.64] ;  /* 0x000000060a0b7981 */ /* 0x000ee4000c1e9900 */
[----:B------:R-:W-:Y:S02]  /*07b0*/  IMAD.WIDE.U32 R16, R0, 0x4, R14 ;  /* 0x0000000400107825 */ /* 0x000fe400078e000e */
[----:B------:R-:W4:Y:S04]  /*07c0*/  LDG.E.CONSTANT R15, desc[UR6][R14.64] ;  /* 0x000000060e0f7981 */ /* 0x000f28000c1e9900 */
[----:B------:R-:W4:Y:S01]  /*07d0*/  LDG.E.CONSTANT R17, desc[UR6][R16.64] ;  /* 0x0000000610117981 */ /* 0x000f22000c1e9900 */
[----:B------:R-:W-:Y:S01]  /*07e0*/  IADD3 R5, PT, PT, R5, 0x4, RZ ;  /* 0x0000000405057810 */ /* 0x000fe20007ffe0ff */
[----:B--2---:R-:W-:-:S04]  /*07f0*/  FADD R8, R8, R7 ;  /* 0x0000000708087221 */ /* 0x004fc80000000000 */
[----:B---3--:R-:W-:-:S04]  /*0800*/  FADD R8, R8, R11 ;  /* 0x0000000b08087221 */ /* 0x008fc80000000000 */
[----:B----4-:R-:W-:-:S04]  /*0810*/  FADD R8, R8, R15 ;  /* 0x0000000f08087221 */ /* 0x010fc80000000000 */
[----:B------:R-:W-:-:S07]  /*0820*/  FADD R8, R8, R17 ;  /* 0x0000001108087221 */ /* 0x000fce0000000000 */
.L_x_5:
[----:B------:R-:W-:Y:S05]  /*0830*/  @!P1 BRA `(.L_x_3) ;  /* 0x0000000000289947 */ /* 0x000fea0003800000 */
[----:B------:R-:W0:Y:S01]  /*0840*/  LDC.64 R6, c[0x0][0x388] ;  /* 0x0000e200ff067b82 */ /* 0x000e220000000a00 */
[----:B------:R-:W-:Y:S01]  /*0850*/  IMAD R9, R5, R0, R3 ;  /* 0x0000000005097224 */ /* 0x000fe200078e0203 */
[----:B------:R-:W-:-:S07]  /*0860*/  IADD3 R10, PT, PT, -R4, RZ, RZ ;  /* 0x000000ff040a7210 */ /* 0x000fce0007ffe1ff */
.L_x_6:
[----:B0-----:R-:W-:-:S06]  /*0870*/  IMAD.WIDE R4, R9, 0x4, R6 ;  /* 0x0000000409047825 */ /* 0x001fcc00078e0206 */
[----:B------:R-:W2:Y:S01]  /*0880*/  LDG.E.CONSTANT R5, desc[UR6][R4.64] ;  /* 0x0000000604057981 */ /* 0x000ea2000c1e9900 */
[----:B------:R-:W-:Y:S02]  /*0890*/  IADD3 R10, PT, PT, R10, 0x1, RZ ;  /* 0x000000010a0a7810 */ /* 0x000fe40007ffe0ff */
[----:B------:R-:W-:Y:S02]  /*08a0*/  IADD3 R9, PT, PT, R9, R0, RZ ;  /* 0x0000000009097210 */ /* 0x000fe40007ffe0ff */
[----:B------:R-:W-:Y:S01]  /*08b0*/  ISETP.NE.AND P0, PT, R10, RZ, PT ;  /* 0x000000ff0a00720c */ /* 0x000fe20003f05270 */
[----:B--2---:R-:W-:-:S12]  /*08c0*/  FADD R8, R5, R8 ;  /* 0x0000000805087221 */ /* 0x004fd80000000000 */
[----:B------:R-:W-:Y:S05]  /*08d0*/  @P0 BRA `(.L_x_6) ;  /* 0xfffffffc00e40947 */ /* 0x000fea000383ffff */
.L_x_3:
[----:B------:R-:W-:-:S07]  /*08e0*/  FMUL R8, R8, 0.85000002384185791016 ;  /* 0x3f59999a08087820 */ /* 0x000fce0000400000 */
.L_x_0:
[----:B------:R-:W-:Y:S01]  /*08f0*/  I2FP.F32.S32 R5, R0 ;  /* 0x0000000000057245 */ /* 0x000fe20000201400 */
[----:B------:R-:W-:Y:S02]  /*0900*/  UMOV UR4, 0x3e199998 ;  /* 0x3e19999800047882 */ /* 0x000fe40000000000 */
[----:B------:R-:W-:Y:S01]  /*0910*/  MOV R6, UR4 ;  /* 0x0000000400067c02 */ /* 0x000fe20008000f00 */
[----:B------:R-:W0:Y:S08]  /*0920*/  MUFU.RCP R0, R5 ;  /* 0x0000000500007308 */ /* 0x000e300000001000 */
[----:B------:R-:W1:Y:S01]  /*0930*/  FCHK P0, R6, R5 ;  /* 0x0000000506007302 */ /* 0x000e620000000000 */
[----:B0-----:R-:W-:-:S04]  /*0940*/  FFMA R7, -R5, R0, 1 ;  /* 0x3f80000005077423 */ /* 0x001fc80000000100 */
[----:B------:R-:W-:-:S04]  /*0950*/  FFMA R0, R0, R7, R0 ;  /* 0x0000000700007223 */ /* 0x000fc80000000000 */
[----:B------:R-:W-:-:S04]  /*0960*/  FFMA R4, R0, 0.14999997615814208984, RZ ;  /* 0x3e19999800047823 */ /* 0x000fc800000000ff */
[----:B------:R-:W-:-:S04]  /*0970*/  FFMA R7, -R5, R4, 0.14999997615814208984 ;  /* 0x3e19999805077423 */ /* 0x000fc80000000104 */
[----:B------:R-:W-:Y:S01]  /*0980*/  FFMA R7, R0, R7, R4 ;  /* 0x0000000700077223 */ /* 0x000fe20000000004 */
[----:B-1----:R-:W-:Y:S06]  /*0990*/  @!P0 BRA `(.L_x_7) ;  /* 0x0000000000088947 */ /* 0x002fec0003800000 */
[----:B------:R-:W-:-:S07]  /*09a0*/  MOV R4, 0x9c0 ;  /* 0x000009c000047802 */ /* 0x000fce0000000f00 */
[----:B-----5:R-:W-:Y:S05]  /*09b0*/  CALL.REL.NOINC `($__internal_0_$__cuda_sm3x_div_rn_noftz_f32_slowpath) ;  /* 0x0000000000287944 */ /* 0x020fea0003c00000 */
.L_x_7:
[----:B------:R-:W0:Y:S02]  /*09c0*/  LDC.64 R4, c[0x0][0x398] ;  /* 0x0000e600ff047b82 */ /* 0x000e240000000a00 */
[----:B0-----:R-:W-:-:S05]  /*09d0*/  IMAD.WIDE R4, R3, 0x4, R4 ;  /* 0x0000000403047825 */ /* 0x001fca00078e0204 */
[----:B------:R-:W2:Y:S01]  /*09e0*/  LDG.E R3, desc[UR6][R4.64] ;  /* 0x0000000604037981 */ /* 0x000ea2000c1e1900 */
[----:B------:R-:W-:-:S04]  /*09f0*/  FADD R7, R7, R8 ;  /* 0x0000000807077221 */ /* 0x000fc80000000000 */
[----:B-----5:R-:W-:-:S05]  /*0a00*/  FADD R2, -R2, R7 ;  /* 0x0000000702027221 */ /* 0x020fca0000000100 */
[----:B--2---:R-:W-:-:S04]  /*0a10*/  FSETP.GT.AND P0, PT, |R2|, R3, PT ;  /* 0x000000030200720b */ /* 0x004fc80003f04200 */
[----:B------:R-:W-:-:S05]  /*0a20*/  FSEL R3, |R2|, R3, P0 ;  /* 0x0000000302037208 */ /* 0x000fca0000000200 */
[----:B------:R-:W-:Y:S04]  /*0a30*/  STG.E desc[UR6][R4.64], R3 ;  /* 0x0000000304007986 */ /* 0x000fe8000c101906 */
[----:B------:R-:W-:Y:S01]  /*0a40*/  STG.E desc[UR6][R12.64], R7 ;  /* 0x000000070c007986 */ /* 0x000fe2000c101906 */
[----:B------:R-:W-:Y:S05]  /*0a50*/  EXIT ;  /* 0x000000000000794d */ /* 0x000fea0003800000 */
        .weak           $__internal_0_$__cuda_sm3x_div_rn_noftz_f32_slowpath
        .type           $__internal_0_$__cuda_sm3x_div_rn_noftz_f32_slowpath,@function
        .size           $__internal_0_$__cuda_sm3x_div_rn_noftz_f32_slowpath,(.L_x_36 - $__internal_0_$__cuda_sm3x_div_rn_noftz_f32_slowpath)
$__internal_0_$__cuda_sm3x_div_rn_noftz_f32_slowpath:
[----:B------:R-:W-:Y:S02]  /*0a60*/  SHF.R.U32.HI R0, RZ, 0x17, R5 ;  /* 0x00000017ff007819 */ /* 0x000fe40000011605 */
[----:B------:R-:W-:Y:S02]  /*0a70*/  MOV R10, R5 ;  /* 0x00000005000a7202 */ /* 0x000fe40000000f00 */
[----:B------:R-:W-:-:S04]  /*0a80*/  LOP3.LUT R6, R0, 0xff, RZ, 0xc0, !PT ;  /* 0x000000ff00067812 */ /* 0x000fc800078ec0ff */
[----:B------:R-:W-:-:S04]  /*0a90*/  IADD3 R9, PT, PT, R6, -0x1, RZ ;  /* 0xffffffff06097810 */ /* 0x000fc80007ffe0ff */
[----:B------:R-:W-:-:S13]  /*0aa0*/  ISETP.GT.U32.AND P0, PT, R9, 0xfd, PT ;  /* 0x000000fd0900780c */ /* 0x000fda0003f04070 */
[----:B------:R-:W-:Y:S01]  /*0ab0*/  @!P0 MOV R7, RZ ;  /* 0x000000ff00078202 */ /* 0x000fe20000000f00 */
[----:B------:R-:W-:Y:S06]  /*0ac0*/  @!P0 BRA `(.L_x_8) ;  /* 0x0000000000408947 */ /* 0x000fec0003800000 */
[----:B------:R-:W-:Y:S02]  /*0ad0*/  FSETP.GTU.FTZ.AND P0, PT, |R5|, +INF , PT ;  /* 0x7f8000000500780b */ /* 0x000fe40003f1c200 */
[----:B------:R-:W-:-:S11]  /*0ae0*/  MOV R0, R5 ;  /* 0x0000000500007202 */ /* 0x000fd60000000f00 */
[----:B------:R-:W-:Y:S05]  /*0af0*/  @P0 BRA `(.L_x_9) ;  /* 0x0000000400280947 */ /* 0x000fea0003800000 */
[----:B------:R-:W-:-:S05]  /*0b00*/  HFMA2 R5, -RZ, RZ, 1.5244140625, -0.0027313232421875 ;  /* 0x3e199998ff057431 */ /* 0x000fca00000001ff */
[----:B------:R-:W-:-:S13]  /*0b10*/  LOP3.LUT P0, RZ, R10, 0x7fffffff, R5, 0xc8, !PT ;  /* 0x7fffffff0aff7812 */ /* 0x000fda000780c805 */
[----:B------:R-:W-:Y:S05]  /*0b20*/  @!P0 BRA `(.L_x_10) ;  /* 0x0000000400148947 */ /* 0x000fea0003800000 */
[----:B------:R-:W-:Y:S02]  /*0b30*/  FSETP.NEU.FTZ.AND P0, PT, |R0|, +INF , PT ;  /* 0x7f8000000000780b */ /* 0x000fe40003f1d200 */
[----:B------:R-:W-:-:S04]  /*0b40*/  LOP3.LUT P1, RZ, R5, 0x7fffffff, RZ, 0xc0, !PT ;  /* 0x7fffffff05ff7812 */ /* 0x000fc8000782c0ff */
[----:B------:R-:W-:-:S13]  /*0b50*/  PLOP3.LUT P0, PT, P0, P1, PT, 0x2f, 0xf2 ;  /* 0x0000000000f2781c */ /* 0x000fda0000702577 */
[----:B------:R-:W-:Y:S05]  /*0b60*/  @P0 BRA `(.L_x_11) ;  /* 0x0000000000fc0947 */ /* 0x000fea0003800000 */
[----:B------:R-:W-:-:S13]  /*0b70*/  LOP3.LUT P0, RZ, R10, 0x7fffffff, RZ, 0xc0, !PT ;  /* 0x7fffffff0aff7812 */ /* 0x000fda000780c0ff */
[----:B------:R-:W-:Y:S05]  /*0b80*/  @!P0 BRA `(.L_x_12) ;  /* 0x0000000000e88947 */ /* 0x000fea0003800000 */
[----:B------:R-:W-:Y:S02]  /*0b90*/  ISETP.GE.AND P0, PT, R9, RZ, PT ;  /* 0x000000ff0900720c */ /* 0x000fe40003f06270 */
[----:B------:R-:W-:-:S11]  /*0ba0*/  MOV R7, RZ ;  /* 0x000000ff00077202 */ /* 0x000fd60000000f00 */
[----:B------:R-:W-:Y:S01]  /*0bb0*/  @!P0 FFMA R10, R0, 1.84467440737095516160e+19, RZ ;  /* 0x5f800000000a8823 */ /* 0x000fe200000000ff */
[----:B------:R-:W-:-:S07]  /*0bc0*/  @!P0 IADD3 R7, PT, PT, R7, 0x40, RZ ;  /* 0x0000004007078810 */ /* 0x000fce0007ffe0ff */
.L_x_8:
[----:B------:R-:W-:Y:S01]  /*0bd0*/  LEA R5, R6, 0xc0800000, 0x17 ;  /* 0xc080000006057811 */ /* 0x000fe200078eb8ff */
[----:B------:R-:W-:Y:S01]  /*0be0*/  UMOV UR4, 0x3e199998 ;  /* 0x3e19999800047882 */ /* 0x000fe20000000000 */
[----:B------:R-:W-:Y:S01]  /*0bf0*/  IADD3 R6, PT, PT, R7, 0x7c, -R6 ;  /* 0x0000007c07067810 */ /* 0x000fe20007ffe806 */
[----:B------:R-:W-:Y:S01]  /*0c00*/  UIADD3 UR4, UPT, UPT, UR4, 0x1800000, URZ ;  /* 0x0180000004047890 */ /* 0x000fe2000fffe0ff */
[----:B------:R-:W-:-:S04]  /*0c10*/  IADD3 R10, PT, PT, -R5, R10, RZ ;  /* 0x0000000a050a7210 */ /* 0x000fc80007ffe1ff */
[----:B------:R-:W0:Y:S01]  /*0c20*/  MUFU.RCP R0, R10 ;  /* 0x0000000a00007308 */ /* 0x000e220000001000 */
[----:B------:R-:W-:-:S04]  /*0c30*/  FADD.FTZ R5, -R10, -RZ ;  /* 0x800000ff0a057221 */ /* 0x000fc80000010100 */
[----:B0-----:R-:W-:-:S04]  /*0c40*/  FFMA R9, R0, R5, 1 ;  /* 0x3f80000000097423 */ /* 0x001fc80000000005 */
[----:B------:R-:W-:-:S04]  /*0c50*/  FFMA R0, R0, R9, R0 ;  /* 0x0000000900007223 */ /* 0x000fc80000000000 */
[----:B------:R-:W-:-:S04]  /*0c60*/  FFMA R9, R0, UR4, RZ ;  /* 0x0000000400097c23 */ /* 0x000fc800080000ff */
[----:B------:R-:W-:-:S04]  /*0c70*/  FFMA R14, R5, R9, UR4 ;  /* 0x00000004050e7e23 */ /* 0x000fc80008000009 */
[----:B------:R-:W-:-:S04]  /*0c80*/  FFMA R11, R0, R14, R9 ;  /* 0x0000000e000b7223 */ /* 0x000fc80000000009 */
[----:B------:R-:W-:-:S04]  /*0c90*/  FFMA R14, R5, R11, UR4 ;  /* 0x00000004050e7e23 */ /* 0x000fc8000800000b */
[----:B------:R-:W-:-:S05]  /*0ca0*/  FFMA R5, R0, R14, R11 ;  /* 0x0000000e00057223 */ /* 0x000fca000000000b */
[----:B------:R-:W-:-:S04]  /*0cb0*/  SHF.R.U32.HI R9, RZ, 0x17, R5 ;  /* 0x00000017ff097819 */ /* 0x000fc80000011605 */
[----:B------:R-:W-:-:S04]  /*0cc0*/  LOP3.LUT R9, R9, 0xff, RZ, 0xc0, !PT ;  /* 0x000000ff09097812 */ /* 0x000fc800078ec0ff */
[----:B------:R-:W-:-:S04]  /*0cd0*/  IADD3 R10, PT, PT, R9, R6, RZ ;  /* 0x00000006090a7210 */ /* 0x000fc80007ffe0ff */
[----:B------:R-:W-:-:S04]  /*0ce0*/  IADD3 R7, PT, PT, R10, -0x1, RZ ;  /* 0xffffffff0a077810 */ /* 0x000fc80007ffe0ff */
[----:B------:R-:W-:-:S13]  /*0cf0*/  ISETP.GE.U32.AND P0, PT, R7, 0xfe, PT ;  /* 0x000000fe0700780c */ /* 0x000fda0003f06070 */
[----:B------:R-:W-:Y:S05]  /*0d00*/  @!P0 BRA `(.L_x_13) ;  /* 0x0000000000808947 */ /* 0x000fea0003800000 */
[----:B------:R-:W-:-:S13]  /*0d10*/  ISETP.GT.AND P0, PT, R10, 0xfe, PT ;  /* 0x000000fe0a00780c */ /* 0x000fda0003f04270 */
[----:B------:R-:W-:Y:S05]  /*0d20*/  @P0 BRA `(.L_x_14) ;  /* 0x00000000006c0947 */ /* 0x000fea0003800000 */
[----:B------:R-:W-:-:S13]  /*0d30*/  ISETP.GE.AND P0, PT, R10, 0x1, PT ;  /* 0x000000010a00780c */ /* 0x000fda0003f06270 */
[----:B------:R-:W-:Y:S05]  /*0d40*/  @P0 BRA `(.L_x_15) ;  /* 0x0000000000980947 */ /* 0x000fea0003800000 */
[----:B------:R-:W-:Y:S02]  /*0d50*/  ISETP.GE.AND P0, PT, R10, -0x18, PT ;  /* 0xffffffe80a00780c */ /* 0x000fe40003f06270 */
[----:B------:R-:W-:-:S11]  /*0d60*/  LOP3.LUT R5, R5, 0x80000000, RZ, 0xc0, !PT ;  /* 0x8000000005057812 */ /* 0x000fd600078ec0ff */
[----:B------:R-:W-:Y:S05]  /*0d70*/  @!P0 BRA `(.L_x_15) ;  /* 0x00000000008c8947 */ /* 0x000fea0003800000 */
[CCC-:B------:R-:W-:Y:S01]  /*0d80*/  FFMA.RZ R6, R0.reuse, R14.reuse, R11.reuse ;  /* 0x0000000e00067223 */ /* 0x1c0fe2000000c00b */
[-CC-:B------:R-:W-:Y:S01]  /*0d90*/  FFMA.RM R7, R0, R14.reuse, R11.reuse ;  /* 0x0000000e00077223 */ /* 0x180fe2000000400b */
[C---:B------:R-:W-:Y:S02]  /*0da0*/  ISETP.NE.AND P2, PT, R10.reuse, RZ, PT ;  /* 0x000000ff0a00720c */ /* 0x040fe40003f45270 */
[----:B------:R-:W-:Y:S02]  /*0db0*/  ISETP.NE.AND P1, PT, R10, RZ, PT ;  /* 0x000000ff0a00720c */ /* 0x000fe40003f25270 */
[----:B------:R-:W-:Y:S01]  /*0dc0*/  LOP3.LUT R9, R6, 0x7fffff, RZ, 0xc0, !PT ;  /* 0x007fffff06097812 */ /* 0x000fe200078ec0ff */
[----:B------:R-:W-:Y:S01]  /*0dd0*/  FFMA.RP R6, R0, R14, R11 ;  /* 0x0000000e00067223 */ /* 0x000fe2000000800b */
[----:B------:R-:W-:Y:S02]  /*0de0*/  IADD3 R0, PT, PT, R10, 0x20, RZ ;  /* 0x000000200a007810 */ /* 0x000fe40007ffe0ff */
[----:B------:R-:W-:-:S02]  /*0df0*/  LOP3.LUT R9, R9, 0x800000, RZ, 0xfc, !PT ;  /* 0x0080000009097812 */ /* 0x000fc400078efcff */
[----:B------:R-:W-:Y:S02]  /*0e00*/  IADD3 R10, PT, PT, -R10, RZ, RZ ;  /* 0x000000ff0a0a7210 */ /* 0x000fe40007ffe1ff */
[----:B------:R-:W-:Y:S02]  /*0e10*/  SHF.L.U32 R0, R9, R0, RZ ;  /* 0x0000000009007219 */ /* 0x000fe400000006ff */
[----:B------:R-:W-:Y:S02]  /*0e20*/  FSETP.NEU.FTZ.AND P0, PT, R6, R7, PT ;  /* 0x000000070600720b */ /* 0x000fe40003f1d000 */
[----:B------:R-:W-:Y:S02]  /*0e30*/  SEL R6, R10, RZ, P2 ;  /* 0x000000ff0a067207 */ /* 0x000fe40001000000 */
[----:B------:R-:W-:Y:S02]  /*0e40*/  ISETP.NE.AND P1, PT, R0, RZ, P1 ;  /* 0x000000ff0000720c */ /* 0x000fe40000f25270 */
[----:B------:R-:W-:-:S02]  /*0e50*/  SHF.R.U32.HI R6, RZ, R6, R9 ;  /* 0x00000006ff067219 */ /* 0x000fc40000011609 */
[----:B------:R-:W-:Y:S02]  /*0e60*/  PLOP3.LUT P0, PT, P0, P1, PT, 0xf8, 0x8f ;  /* 0x00000000008f781c */ /* 0x000fe40000703f70 */
[----:B------:R-:W-:Y:S02]  /*0e70*/  SHF.R.U32.HI R7, RZ, 0x1, R6 ;  /* 0x00000001ff077819 */ /* 0x000fe40000011606 */
[----:B------:R-:W-:-:S04]  /*0e80*/  SEL R0, RZ, 0x1, !P0 ;  /* 0x00000001ff007807 */ /* 0x000fc80004000000 */
[----:B------:R-:W-:-:S04]  /*0e90*/  LOP3.LUT R9, R0, 0x1, R7, 0xf8, !PT ;  /* 0x0000000100097812 */ /* 0x000fc800078ef807 */
[----:B------:R-:W-:-:S04]  /*0ea0*/  LOP3.LUT R6, R9, R6, RZ, 0xc0, !PT ;  /* 0x0000000609067212 */ /* 0x000fc800078ec0ff */
[----:B------:R-:W-:-:S04]  /*0eb0*/  IADD3 R6, PT, PT, R7, R6, RZ ;  /* 0x0000000607067210 */ /* 0x000fc80007ffe0ff */
[----:B------:R-:W-:Y:S01]  /*0ec0*/  LOP3.LUT R5, R6, R5, RZ, 0xfc, !PT ;  /* 0x0000000506057212 */ /* 0x000fe200078efcff */
[----:B------:R-:W-:Y:S06]  /*0ed0*/  BRA `(.L_x_15) ;  /* 0x0000000000347947 */ /* 0x000fec0003800000 */
.L_x_14:
[----:B------:R-:W-:-:S04]  /*0ee0*/  LOP3.LUT R5, R5, 0x80000000, RZ, 0xc0, !PT ;  /* 0x8000000005057812 */ /* 0x000fc800078ec0ff */
[----:B------:R-:W-:Y:S01]  /*0ef0*/  LOP3.LUT R5, R5, 0x7f800000, RZ, 0xfc, !PT ;  /* 0x7f80000005057812 */ /* 0x000fe200078efcff */
[----:B------:R-:W-:Y:S06]  /*0f00*/  BRA `(.L_x_15) ;  /* 0x0000000000287947 */ /* 0x000fec0003800000 */
.L_x_13:
[----:B------:R-:W-:Y:S01]  /*0f10*/  LEA R5, R6, R5, 0x17 ;  /* 0x0000000506057211 */ /* 0x000fe200078eb8ff */
[----:B------:R-:W-:Y:S06]  /*0f20*/  BRA `(.L_x_15) ;  /* 0x0000000000207947 */ /* 0x000fec0003800000 */
.L_x_12:
[----:B------:R-:W-:-:S04]  /*0f30*/  LOP3.LUT R5, R10, 0x80000000, R5, 0x48, !PT ;  /* 0x800000000a057812 */ /* 0x000fc800078e4805 */
[----:B------:R-:W-:Y:S01]  /*0f40*/  LOP3.LUT R5, R5, 0x7f800000, RZ, 0xfc, !PT ;  /* 0x7f80000005057812 */ /* 0x000fe200078efcff */
[----:B------:R-:W-:Y:S06]  /*0f50*/  BRA `(.L_x_15) ;  /* 0x0000000000147947 */ /* 0x000fec0003800000 */
.L_x_11:
[----:B------:R-:W-:Y:S01]  /*0f60*/  LOP3.LUT R5, R10, 0x80000000, R5, 0x48, !PT ;  /* 0x800000000a057812 */ /* 0x000fe200078e4805 */
[----:B------:R-:W-:Y:S06]  /*0f70*/  BRA `(.L_x_15) ;  /* 0x00000000000c7947 */ /* 0x000fec0003800000 */
.L_x_10:
[----:B------:R-:W0:Y:S01]  /*0f80*/  MUFU.RSQ R5, -QNAN ;  /* 0xffc0000000057908 */ /* 0x000e220000001400 */
[----:B------:R-:W-:Y:S05]  /*0f90*/  BRA `(.L_x_15) ;  /* 0x0000000000047947 */ /* 0x000fea0003800000 */
.L_x_9:
[----:B------:R-:W-:-:S07]  /*0fa0*/  FADD.FTZ R5, R0, 0.14999997615814208984 ;  /* 0x3e19999800057421 */ /* 0x000fce0000010000 */
.L_x_15:
[----:B0-----:R-:W-:Y:S01]  /*0fb0*/  MOV R7, R5 ;  /* 0x0000000500077202 */ /* 0x001fe20000000f00 */
[----:B------:R-:W-:-:S04]  /*0fc0*/  HFMA2 R5, -RZ, RZ, 0, 0 ;  /* 0x00000000ff057431 */ /* 0x000fc800000001ff */
[----:B------:R-:W-:Y:S05]  /*0fd0*/  RET.REL.NODEC R4 `(_Z6reducePfPKfiS_) ;  /* 0xfffffff004087950 */ /* 0x000fea0003c3ffff */
.L_x_16:
[----:B------:R-:W-:-:S00]  /*0fe0*/  BRA `(.L_x_16) ;  /* 0xfffffffc00fc7947 */ /* 0x000fc0000383ffff */
[----:B------:R-:W-:-:S00]  /*0ff0*/  NOP ;  /* 0x0000000000007918 */ /* 0x000fc00000000000 */
        /* <DEDUP_REMOVED lines=8> */
.L_x_36:


//--------------------- .text._Z3mapPKiPKfPfPKji  --------------------------
	.section	.text._Z3mapPKiPKfPfPKji,"ax",@progbits
	.align	128
        .global         _Z3mapPKiPKfPfPKji
        .type           _Z3mapPKiPKfPfPKji,@function
        .size           _Z3mapPKiPKfPfPKji,(.L_x_37 - _Z3mapPKiPKfPfPKji)
        .other          _Z3mapPKiPKfPfPKji,@"STO_CUDA_ENTRY STV_DEFAULT"
_Z3mapPKiPKfPfPKji:
.text._Z3mapPKiPKfPfPKji:
[----:B------:R-:W-:Y:S01]  /*0000*/  LDC R1, c[0x0][0x37c] ;  /* 0x0000df00ff017b82 */ /* 0x000fe20000000800 */
[----:B------:R-:W0:Y:S07]  /*0010*/  S2R R7, SR_TID.X ;  /* 0x0000000000077919 */ /* 0x000e2e0000002100 */
[----:B------:R-:W0:Y:S01]  /*0020*/  S2UR UR4, SR_CTAID.X ;  /* 0x00000000000479c3 */ /* 0x000e220000002500 */
[----:B------:R-:W1:Y:S07]  /*0030*/  LDCU UR5, c[0x0][0x3a0] ;  /* 0x00007400ff0577ac */ /* 0x000e6e0008000800 */
[----:B------:R-:W0:Y:S02]  /*0040*/  LDC R0, c[0x0][0x360] ;  /* 0x0000d800ff007b82 */ /* 0x000e240000000800 */
[----:B0-----:R-:W-:-:S05]  /*0050*/  IMAD R7, R0, UR4, R7 ;  /* 0x0000000400077c24 */ /* 0x001fca000f8e0207 */
[----:B-1----:R-:W-:-:S13]  /*0060*/  ISETP.GE.AND P0, PT, R7, UR5, PT ;  /* 0x0000000507007c0c */ /* 0x002fda000bf06270 */
[----:B------:R-:W-:Y:S05]  /*0070*/  @P0 EXIT ;  /* 0x000000000000094d */ /* 0x000fea0003800000 */
[----:B------:R-:W0:Y:S01]  /*0080*/  LDC.64 R4, c[0x0][0x398] ;  /* 0x0000e600ff047b82 */ /* 0x000e220000000a00 */
[----:B------:R-:W1:Y:S07]  /*0090*/  LDCU.64 UR8, c[0x0][0x358] ;  /* 0x00006b00ff0877ac */ /* 0x000e6e0008000a00 */
[----:B------:R-:W2:Y:S01]  /*00a0*/  LDC.64 R2, c[0x0][0x388] ;  /* 0x0000e200ff027b82 */ /* 0x000ea20000000a00 */
[----:B0-----:R-:W-:-:S06]  /*00b0*/  IMAD.WIDE R4, R7, 0x4, R4 ;  /* 0x0000000407047825 */ /* 0x001fcc00078e0204 */
[----:B-1----:R-:W3:Y:S01]  /*00c0*/  LDG.E.CONSTANT R4, desc[UR8][R4.64] ;  /* 0x0000000804047981 */ /* 0x002ee2000c1e9900 */
[----:B--2---:R-:W-:-:S05]  /*00d0*/  IMAD.WIDE R2, R7, 0x4, R2 ;  /* 0x0000000407027825 */ /* 0x004fca00078e0202 */
[----:B------:R3:W2:Y:S01]  /*00e0*/  LDG.E.CONSTANT R0, desc[UR8][R2.64] ;  /* 0x0000000802007981 */ /* 0x0006a2000c1e9900 */
[----:B------:R-:W-:Y:S01]  /*00f0*/  BSSY.RECONVERGENT B0, `(.L_x_17) ;  /* 0x000000d000007945 */ /* 0x000fe20003800200 */
[----:B---3--:R-:W-:-:S04]  /*0100*/  I2FP.F32.U32 R3, R4 ;  /* 0x0000000400037245 */ /* 0x008fc80000201000 */
[----:B------:R-:W0:Y:S08]  /*0110*/  MUFU.RCP R6, R3 ;  /* 0x0000000300067308 */ /* 0x000e300000001000 */
[----:B--2---:R-:W1:Y:S01]  /*0120*/  FCHK P0, R0, R3 ;  /* 0x0000000300007302 */ /* 0x004e620000000000 */
[----:B0-----:R-:W-:-:S04]  /*0130*/  FFMA R9, -R3, R6, 1 ;  /* 0x3f80000003097423 */ /* 0x001fc80000000106 */
[----:B------:R-:W-:-:S04]  /*0140*/  FFMA R9, R6, R9, R6 ;  /* 0x0000000906097223 */ /* 0x000fc80000000006 */
[----:B------:R-:W-:-:S04]  /*0150*/  FFMA R6, R0, R9, RZ ;  /* 0x0000000900067223 */ /* 0x000fc800000000ff */
[----:B------:R-:W-:-:S04]  /*0160*/  FFMA R8, -R3, R6, R0 ;  /* 0x0000000603087223 */ /* 0x000fc80000000100 */
[----:B------:R-:W-:Y:S01]  /*0170*/  FFMA R6, R9, R8, R6 ;  /* 0x0000000809067223 */ /* 0x000fe20000000006 */
[----:B-1----:R-:W-:Y:S06]  /*0180*/  @!P0 BRA `(.L_x_18) ;  /* 0x00000000000c8947 */ /* 0x002fec0003800000 */
[----:B------:R-:W-:-:S07]  /*0190*/  MOV R2, 0x1b0 ;  /* 0x000001b000027802 */ /* 0x000fce0000000f00 */
[----:B------:R-:W-:Y:S05]  /*01a0*/  CALL.REL.NOINC `($__internal_1_$__cuda_sm3x_div_rn_noftz_f32_slowpath) ;  /* 0x0000000800d07944 */ /* 0x000fea0003c00000 */
[----:B------:R-:W-:-:S07]  /*01b0*/  IMAD.MOV.U32 R6, RZ, RZ, R0 ;  /* 0x000000ffff067224 */ /* 0x000fce00078e0000 */
.L_x_18:
[----:B------:R-:W-:Y:S05]  /*01c0*/  BSYNC.RECONVERGENT B0 ;  /* 0x0000000000007941 */ /* 0x000fea0003800200 */
.L_x_17:
[----:B------:R-:W0:Y:S02]  /*01d0*/  LDC R0, c[0x0][0x3a0] ;  /* 0x0000e800ff007b82 */ /* 0x000e240000000800 */
[----:B0-----:R-:W-:-:S13]  /*01e0*/  ISETP.GE.AND P0, PT, R0, 0x1, PT ;  /* 0x000000010000780c */ /* 0x001fda0003f06270 */
[----:B------:R-:W-:Y:S05]  /*01f0*/  @!P0 EXIT ;  /* 0x000000000000894d */ /* 0x000fea0003800000 */
[C---:B------:R-:W-:Y:S01]  /*0200*/  ISETP.GE.U32.AND P0, PT, R0.reuse, 0x10, PT ;  /* 0x000000100000780c */ /* 0x040fe20003f06070 */
[----:B------:R-:W-:Y:S01]  /*0210*/  IMAD R7, R7, R0, RZ ;  /* 0x0000000007077224 */ /* 0x000fe200078e02ff */
[----:B------:R-:W-:Y:S01]  /*0220*/  LOP3.LUT R26, R0, 0xf, RZ, 0xc0, !PT ;  /* 0x0000000f001a7812 */ /* 0x000fe200078ec0ff */
[----:B------:R-:W-:-:S03]  /*0230*/  IMAD.MOV.U32 R8, RZ, RZ, RZ ;  /* 0x000000ffff087224 */ /* 0x000fc600078e00ff */
[----:B------:R-:W-:-:S07]  /*0240*/  ISETP.NE.AND P1, PT, R26, RZ, PT ;  /* 0x000000ff1a00720c */ /* 0x000fce0003f25270 */
[----:B------:R-:W-:Y:S06]  /*0250*/  @!P0 BRA `(.L_x_19) ;  /* 0x00000004004c8947 */ /* 0x000fec0003800000 */
[----:B------:R-:W0:Y:S01]  /*0260*/  LDCU.64 UR6, c[0x0][0x380] ;  /* 0x00007000ff0677ac */ /* 0x000e220008000a00 */
[----:B------:R-:W-:Y:S01]  /*0270*/  LOP3.LUT R8, R0, 0x7ffffff0, RZ, 0xc0, !PT ;  /* 0x7ffffff000087812 */ /* 0x000fe200078ec0ff */
[----:B------:R-:W-:Y:S01]  /*0280*/  IMAD.MOV.U32 R9, RZ, RZ, R7 ;  /* 0x000000ffff097224 */ /* 0x000fe200078e0007 */
[----:B------:R-:W1:Y:S03]  /*0290*/  LDCU.64 UR4, c[0x0][0x390] ;  /* 0x00007200ff0477ac */ /* 0x000e660008000a00 */
[----:B------:R-:W-:Y:S01]  /*02a0*/  IMAD.MOV R10, RZ, RZ, -R8 ;  /* 0x000000ffff0a7224 */ /* 0x000fe200078e0a08 */
[----:B0-----:R-:W-:Y:S02]  /*02b0*/  UIADD3 UR6, UP0, UPT, UR6, 0x20, URZ ;  /* 0x0000002006067890 */ /* 0x001fe4000ff1e0ff */
[----:B-1----:R-:W-:Y:S02]  /*02c0*/  UIADD3 UR4, UP1, UPT, UR4, 0x20, URZ ;  /* 0x0000002004047890 */ /* 0x002fe4000ff3e0ff */
[----:B------:R-:W-:-:S02]  /*02d0*/  UIADD3.X UR7, UPT, UPT, URZ, UR7, URZ, UP0, !UPT ;  /* 0x00000007ff077290 */ /* 0x000fc400087fe4ff */
[----:B------:R-:W-:-:S12]  /*02e0*/  UIADD3.X UR5, UPT, UPT, URZ, UR5, URZ, UP1, !UPT ;  /* 0x00000005ff057290 */ /* 0x000fd80008ffe4ff */
.L_x_20:
[----:B------:R-:W-:Y:S02]  /*02f0*/  IMAD.U32 R2, RZ, RZ, UR6 ;  /* 0x00000006ff027e24 */ /* 0x000fe4000f8e00ff */
[----:B0-----:R-:W-:Y:S02]  /*0300*/  IMAD.U32 R3, RZ, RZ, UR7 ;  /* 0x00000007ff037e24 */ /* 0x001fe4000f8e00ff */
[----:B------:R-:W-:-:S05]  /*0310*/  IMAD.WIDE R2, R9, 0x4, R2 ;  /* 0x0000000409027825 */ /* 0x000fca00078e0202 */
[----:B------:R-:W2:Y:S04]  /*0320*/  LDG.E.CONSTANT R27, desc[UR8][R2.64+-0x20] ;  /* 0xffffe008021b7981 */ /* 0x000ea8000c1e9900 */
[----:B------:R-:W3:Y:S04]  /*0330*/  LDG.E.CONSTANT R21, desc[UR8][R2.64+-0x18] ;  /* 0xffffe80802157981 */ /* 0x000ee8000c1e9900 */
[----:B------:R-:W4:Y:S04]  /*0340*/  LDG.E.CONSTANT R23, desc[UR8][R2.64+-0x10] ;  /* 0xfffff00802177981 */ /* 0x000f28000c1e9900 */
[----:B------:R-:W5:Y:S04]  /*0350*/  LDG.E.CONSTANT R20, desc[UR8][R2.64+-0x14] ;  /* 0xffffec0802147981 */ /* 0x000f68000c1e9900 */
        /* <DEDUP_REMOVED lines=11> */
[----:B------:R0:W5:Y:S01]  /*0410*/  LDG.E.CONSTANT R25, desc[UR8][R2.64+0x1c] ;  /* 0x00001c0802197981 */ /* 0x000162000c1e9900 */
[----:B------:R-:W-:-:S02]  /*0420*/  IMAD.U32 R4, RZ, RZ, UR4 ;  /* 0x00000004ff047e24 */ /* 0x000fc4000f8e00ff */
[----:B------:R-:W-:Y:S02]  /*0430*/  IMAD.U32 R5, RZ, RZ, UR5 ;  /* 0x00000005ff057e24 */ /* 0x000fe4000f8e00ff */
[----:B------:R-:W-:-:S04]  /*0440*/  IMAD.WIDE R4, R9, 0x4, R4 ;  /* 0x0000000409047825 */ /* 0x000fc800078e0204 */
[----:B------:R-:W-:-:S05]  /*0450*/  VIADD R10, R10, 0x10 ;  /* 0x000000100a0a7836 */ /* 0x000fca0000000000 */
[----:B------:R-:W-:Y:S01]  /*0460*/  ISETP.NE.AND P0, PT, R10, RZ, PT ;  /* 0x000000ff0a00720c */ /* 0x000fe20003f05270 */
[----:B------:R-:W-:Y:S01]  /*0470*/  VIADD R9, R9, 0x10 ;  /* 0x0000001009097836 */ /* 0x000fe20000000000 */
[----:B--2---:R-:W-:Y:S02]  /*0480*/  I2FP.F32.S32 R27, R27 ;  /* 0x0000001b001b7245 */ /* 0x004fe40000201400 */
[----:B---3--:R-:W-:Y:S02]  /*0490*/  I2FP.F32.S32 R21, R21 ;  /* 0x0000001500157245 */ /* 0x008fe40000201400 */
[----:B----4-:R-:W-:Y:S01]  /*04a0*/  I2FP.F32.S32 R23, R23 ;  /* 0x0000001700177245 */ /* 0x010fe20000201400 */
[-C--:B------:R-:W-:Y:S02]  /*04b0*/  FMUL R27, R27, R6.reuse ;  /* 0x000000061b1b7220 */ /* 0x080fe40000400000 */
[----:B------:R-:W-:Y:S01]  /*04c0*/  FMUL R21, R21, R6 ;  /* 0x0000000615157220 */ /* 0x000fe20000400000 */
[----:B-----5:R-:W-:Y:S01]  /*04d0*/  I2FP.F32.S32 R20, R20 ;  /* 0x0000001400147245 */ /* 0x020fe20000201400 */
[----:B------:R-:W-:Y:S01]  /*04e0*/  FMUL R23, R23, R6 ;  /* 0x0000000617177220 */ /* 0x000fe20000400000 */
[----:B------:R1:W-:Y:S01]  /*04f0*/  STG.E desc[UR8][R4.64+-0x20], R27 ;  /* 0xffffe01b04007986 */ /* 0x0003e2000c101908 */
[----:B------:R-:W-:-:S02]  /*0500*/  I2FP.F32.S32 R29, R24 ;  /* 0x00000018001d7245 */ /* 0x000fc40000201400 */
[----:B0-----:R-:W-:Y:S01]  /*0510*/  FMUL R3, R20, R6 ;  /* 0x0000000614037220 */ /* 0x001fe20000400000 */
[----:B------:R0:W-:Y:S01]  /*0520*/  STG.E desc[UR8][R4.64+-0x18], R21 ;  /* 0xffffe81504007986 */ /* 0x0001e2000c101908 */
[----:B------:R-:W-:-:S03]  /*0530*/  I2FP.F32.S32 R22, R22 ;  /* 0x0000001600167245 */ /* 0x000fc60000201400 */
[----:B------:R2:W-:Y:S01]  /*0540*/  STG.E desc[UR8][R4.64+-0x10], R23 ;  /* 0xfffff01704007986 */ /* 0x0005e2000c101908 */
[----:B------:R-:W-:Y:S02]  /*0550*/  I2FP.F32.S32 R19, R19 ;  /* 0x0000001300137245 */ /* 0x000fe40000201400 */
[----:B-1----:R-:W-:Y:S02]  /*0560*/  I2FP.F32.S32 R27, R16 ;  /* 0x00000010001b7245 */ /* 0x002fe40000201400 */
[----:B------:R-:W-:Y:S02]  /*0570*/  I2FP.F32.S32 R15, R15 ;  /* 0x0000000f000f7245 */ /* 0x000fe40000201400 */
[----:B------:R-:W-:Y:S02]  /*0580*/  I2FP.F32.S32 R18, R18 ;  /* 0x0000001200127245 */ /* 0x000fe40000201400 */
[----:B------:R-:W-:Y:S02]  /*0590*/  I2FP.F32.S32 R17, R17 ;  /* 0x0000001100117245 */ /* 0x000fe40000201400 */
[----:B0-----:R-:W-:-:S02]  /*05a0*/  I2FP.F32.S32 R21, R14 ;  /* 0x0000000e00157245 */ /* 0x001fc40000201400 */
[----:B--2---:R-:W-:Y:S02]  /*05b0*/  I2FP.F32.S32 R23, R12 ;  /* 0x0000000c00177245 */ /* 0x004fe40000201400 */
[----:B------:R-:W-:Y:S02]  /*05c0*/  I2FP.F32.S32 R11, R11 ;  /* 0x0000000b000b7245 */ /* 0x000fe40000201400 */
[----:B------:R-:W-:Y:S02]  /*05d0*/  I2FP.F32.S32 R13, R13 ;  /* 0x0000000d000d7245 */ /* 0x000fe40000201400 */
[----:B------:R-:W-:Y:S01]  /*05e0*/  I2FP.F32.S32 R25, R25 ;  /* 0x0000001900197245 */ /* 0x000fe20000201400 */
[----:B------:R0:W-:Y:S01]  /*05f0*/  STG.E desc[UR8][R4.64+-0x14], R3 ;  /* 0xffffec0304007986 */ /* 0x0001e2000c101908 */
[-C--:B------:R-:W-:Y:S01]  /*0600*/  FMUL R29, R29, R6.reuse ;  /* 0x000000061d1d7220 */ /* 0x080fe20000400000 */
        /* <DEDUP_REMOVED lines=10> */
[----:B0-----:R-:W-:Y:S01]  /*06b0*/  FMUL R3, R18, R6 ;  /* 0x0000000612037220 */ /* 0x001fe20000400000 */
[----:B------:R0:W-:Y:S04]  /*06c0*/  STG.E desc[UR8][R4.64+-0x1c], R29 ;  /* 0xffffe41d04007986 */ /* 0x0001e8000c101908 */
        /* <DEDUP_REMOVED lines=10> */
[----:B------:R0:W-:Y:S01]  /*0770*/  STG.E desc[UR8][R4.64+0x1c], R25 ;  /* 0x00001c1904007986 */ /* 0x0001e2000c101908 */
[----:B------:R-:W-:Y:S05]  /*0780*/  @P0 BRA `(.L_x_20) ;  /* 0xfffffff800d80947 */ /* 0x000fea000383ffff */
.L_x_19:
[----:B------:R-:W-:Y:S05]  /*0790*/  @!P1 EXIT ;  /* 0x000000000000994d */ /* 0x000fea0003800000 */
[----:B------:R-:W-:Y:S02]  /*07a0*/  ISETP.GE.U32.AND P0, PT, R26, 0x8, PT ;  /* 0x000000081a00780c */ /* 0x000fe40003f06070 */
[----:B------:R-:W-:-:S04]  /*07b0*/  LOP3.LUT R18, R0, 0x7, RZ, 0xc0, !PT ;  /* 0x0000000700127812 */ /* 0x000fc800078ec0ff */
[----:B------:R-:W-:-:S07]  /*07c0*/  ISETP.NE.AND P1, PT, R18, RZ, PT ;  /* 0x000000ff1200720c */ /* 0x000fce0003f25270 */
[----:B------:R-:W-:Y:S06]  /*07d0*/  @!P0 BRA `(.L_x_21) ;  /* 0x0000000000988947 */ /* 0x000fec0003800000 */
[----:B0-----:R-:W0:Y:S01]  /*07e0*/  LDC.64 R4, c[0x0][0x380] ;  /* 0x0000e000ff047b82 */ /* 0x001e220000000a00 */
[----:B------:R-:W-:-:S07]  /*07f0*/  IMAD.IADD R9, R7, 0x1, R8 ;  /* 0x0000000107097824 */ /* 0x000fce00078e0208 */
[----:B------:R-:W1:Y:S01]  /*0800*/  LDC.64 R2, c[0x0][0x390] ;  /* 0x0000e400ff027b82 */ /* 0x000e620000000a00 */
[----:B0-----:R-:W-:-:S05]  /*0810*/  IMAD.WIDE R4, R9, 0x4, R4 ;  /* 0x0000000409047825 */ /* 0x001fca00078e0204 */
[----:B------:R-:W2:Y:S04]  /*0820*/  LDG.E.CONSTANT R10, desc[UR8][R4.64] ;  /* 0x00000008040a7981 */ /* 0x000ea8000c1e9900 */
[----:B------:R-:W3:Y:S04]  /*0830*/  LDG.E.CONSTANT R12, desc[UR8][R4.64+0x4] ;  /* 0x00000408040c7981 */ /* 0x000ee8000c1e9900 */
[----:B------:R-:W4:Y:S04]  /*0840*/  LDG.E.CONSTANT R14, desc[UR8][R4.64+0x8] ;  /* 0x00000808040e7981 */ /* 0x000f28000c1e9900 */
[----:B------:R-:W5:Y:S04]  /*0850*/  LDG.E.CONSTANT R16, desc[UR8][R4.64+0xc] ;  /* 0x00000c0804107981 */ /* 0x000f68000c1e9900 */
[----:B------:R-:W5:Y:S04]  /*0860*/  LDG.E.CONSTANT R17, desc[UR8][R4.64+0x10] ;  /* 0x0000100804117981 */ /* 0x000f68000c1e9900 */
[----:B------:R-:W5:Y:S04]  /*0870*/  LDG.E.CONSTANT R19, desc[UR8][R4.64+0x14] ;  /* 0x0000140804137981 */ /* 0x000f68000c1e9900 */
[----:B------:R-:W5:Y:S04]  /*0880*/  LDG.E.CONSTANT R20, desc[UR8][R4.64+0x18] ;  /* 0x0000180804147981 */ /* 0x000f68000c1e9900 */
[----:B------:R5:W5:Y:S01]  /*0890*/  LDG.E.CONSTANT R21, desc[UR8][R4.64+0x1c] ;  /* 0x00001c0804157981 */ /* 0x000b62000c1e9900 */
[----:B-1----:R-:W-:-:S04]  /*08a0*/  IMAD.WIDE R2, R9, 0x4, R2 ;  /* 0x0000000409027825 */ /* 0x002fc800078e0202 */
[----:B------:R-:W-:Y:S01]  /*08b0*/  VIADD R8, R8, 0x8 ;  /* 0x0000000808087836 */ /* 0x000fe20000000000 */
[----:B--2---:R-:W-:Y:S02]  /*08c0*/  I2FP.F32.S32 R11, R10 ;  /* 0x0000000a000b7245 */ /* 0x004fe40000201400 */
[----:B---3--:R-:W-:-:S03]  /*08d0*/  I2FP.F32.S32 R13, R12 ;  /* 0x0000000c000d7245 */ /* 0x008fc60000201400 */
[----:B------:R-:W-:Y:S01]  /*08e0*/  FMUL R11, R11, R6 ;  /* 0x000000060b0b7220 */ /* 0x000fe20000400000 */
[----:B----4-:R-:W-:Y:S01]  /*08f0*/  I2FP.F32.S32 R15, R14 ;  /* 0x0000000e000f7245 */ /* 0x010fe20000201400 */
[----:B------:R-:W-:-:S03]  /*0900*/  FMUL R13, R13, R6 ;  /* 0x000000060d0d7220 */ /* 0x000fc60000400000 */
[----:B------:R1:W-:Y:S01]  /*0910*/  STG.E desc[UR8][R2.64], R11 ;  /* 0x0000000b02007986 */ /* 0x0003e2000c101908 */
[----:B-----5:R-:W-:Y:S01]  /*0920*/  I2FP.F32.S32 R5, R16 ;  /* 0x0000001000057245 */ /* 0x020fe20000201400 */
[-C--:B------:R-:W-:Y:S02]  /*0930*/  FMUL R15, R15, R6.reuse ;  /* 0x000000060f0f7220 */ /* 0x080fe40000400000 */
[----:B------:R1:W-:Y:S01]  /*0940*/  STG.E desc[UR8][R2.64+0x4], R13 ;  /* 0x0000040d02007986 */ /* 0x0003e2000c101908 */
[----:B------:R-:W-:Y:S01]  /*0950*/  I2FP.F32.S32 R17, R17 ;  /* 0x0000001100117245 */ /* 0x000fe20000201400 */
[-C--:B------:R-:W-:Y:S02]  /*0960*/  FMUL R5, R5, R6.reuse ;  /* 0x0000000605057220 */ /* 0x080fe40000400000 */
[----:B------:R1:W-:Y:S01]  /*0970*/  STG.E desc[UR8][R2.64+0x8], R15 ;  /* 0x0000080f02007986 */ /* 0x0003e2000c101908 */
[----:B------:R-:W-:Y:S01]  /*0980*/  I2FP.F32.S32 R19, R19 ;  /* 0x0000001300137245 */ /* 0x000fe20000201400 */
[----:B------:R-:W-:-:S02]  /*0990*/  FMUL R17, R17, R6 ;  /* 0x0000000611117220 */ /* 0x000fc40000400000 */
[----:B------:R1:W-:Y:S01]  /*09a0*/  STG.E desc[UR8][R2.64+0xc], R5 ;  /* 0x00000c0502007986 */ /* 0x0003e2000c101908 */
[----:B------:R-:W-:Y:S01]  /*09b0*/  I2FP.F32.S32 R9, R20 ;  /* 0x0000001400097245 */ /* 0x000fe20000201400 */
[-C--:B------:R-:W-:Y:S02]  /*09c0*/  FMUL R19, R19, R6.reuse ;  /* 0x0000000613137220 */ /* 0x080fe40000400000 */
[----:B------:R1:W-:Y:S01]  /*09d0*/  STG.E desc[UR8][R2.64+0x10], R17 ;  /* 0x0000101102007986 */ /* 0x0003e2000c101908 */
[----:B------:R-:W-:Y:S01]  /*09e0*/  I2FP.F32.S32 R21, R21 ;  /* 0x0000001500157245 */ /* 0x000fe20000201400 */
[-C--:B------:R-:W-:Y:S02]  /*09f0*/  FMUL R9, R9, R6.reuse ;  /* 0x0000000609097220 */ /* 0x080fe40000400000 */
[----:B------:R1:W-:Y:S02]  /*0a00*/  STG.E desc[UR8][R2.64+0x14], R19 ;  /* 0x0000141302007986 */ /* 0x0003e4000c101908 */
[----:B------:R-:W-:-:S02]  /*0a10*/  FMUL R21, R21, R6 ;  /* 0x0000000615157220 */ /* 0x000fc40000400000 */
[----:B------:R1:W-:Y:S04]  /*0a20*/  STG.E desc[UR8][R2.64+0x18], R9 ;  /* 0x0000180902007986 */ /* 0x0003e8000c101908 */
[----:B------:R1:W-:Y:S02]  /*0a30*/  STG.E desc[UR8][R2.64+0x1c], R21 ;  /* 0x00001c1502007986 */ /* 0x0003e4000c101908 */
.L_x_21:
[----:B------:R-:W-:Y:S05]  /*0a40*/  @!P1 EXIT ;  /* 0x000000000000994d */ /* 0x000fea0003800000 */
[----:B------:R-:W-:Y:S02]  /*0a50*/  ISETP.GE.U32.AND P0, PT, R18, 0x4, PT ;  /* 0x000000041200780c */ /* 0x000fe40003f06070 */
[----:B------:R-:W-:-:S04]  /*0a60*/  LOP3.LUT R0, R0, 0x3, RZ, 0xc0, !PT ;  /* 0x0000000300007812 */ /* 0x000fc800078ec0ff */
[----:B------:R-:W-:-:S07]  /*0a70*/  ISETP.NE.AND P1, PT, R0, RZ, PT ;  /* 0x000000ff0000720c */ /* 0x000fce0003f25270 */
[----:B------:R-:W-:Y:S06]  /*0a80*/  @!P0 BRA `(.L_x_22) ;  /* 0x0000000000588947 */ /* 0x000fec0003800000 */
[----:B01----:R-:W0:Y:S01]  /*0a90*/  LDC.64 R2, c[0x0][0x380] ;  /* 0x0000e000ff027b82 */ /* 0x003e220000000a00 */
[----:B------:R-:W-:-:S07]  /*0aa0*/  IADD3 R9, PT, PT, R7, R8, RZ ;  /* 0x0000000807097210 */ /* 0x000fce0007ffe0ff */
[----:B------:R-:W1:Y:S01]  /*0ab0*/  LDC.64 R4, c[0x0][0x390] ;  /* 0x0000e400ff047b82 */ /* 0x000e620000000a00 */
[----:B0-----:R-:W-:-:S05]  /*0ac0*/  IMAD.WIDE R2, R9, 0x4, R2 ;  /* 0x0000000409027825 */ /* 0x001fca00078e0202 */
[----:B------:R-:W2:Y:S04]  /*0ad0*/  LDG.E.CONSTANT R10, desc[UR8][R2.64] ;  /* 0x00000008020a7981 */ /* 0x000ea8000c1e9900 */
[----:B------:R-:W3:Y:S04]  /*0ae0*/  LDG.E.CONSTANT R12, desc[UR8][R2.64+0x4] ;  /* 0x00000408020c7981 */ /* 0x000ee8000c1e9900 */
[----:B------:R-:W4:Y:S04]  /*0af0*/  LDG.E.CONSTANT R14, desc[UR8][R2.64+0x8] ;  /* 0x00000808020e7981 */ /* 0x000f28000c1e9900 */
[----:B------:R-:W5:Y:S01]  /*0b00*/  LDG.E.CONSTANT R16, desc[UR8][R2.64+0xc] ;  /* 0x00000c0802107981 */ /* 0x000f62000c1e9900 */
        /* <DEDUP_REMOVED lines=10> */
[----:B------:R2:W-:Y:S02]  /*0bb0*/  STG.E desc[UR8][R4.64+0x4], R13 ;  /* 0x0000040d04007986 */ /* 0x0005e4000c101908 */
[----:B------:R-:W-:Y:S02]  /*0bc0*/  FMUL R17, R17, R6 ;  /* 0x0000000611117220 */ /* 0x000fe40000400000 */
[----:B------:R2:W-:Y:S04]  /*0bd0*/  STG.E desc[UR8][R4.64+0x8], R15 ;  /* 0x0000080f04007986 */ /* 0x0005e8000c101908 */
[----:B------:R2:W-:Y:S02]  /*0be0*/  STG.E desc[UR8][R4.64+0xc], R17 ;  /* 0x00000c1104007986 */ /* 0x0005e4000c101908 */
.L_x_22:
[----:B------:R-:W-:Y:S05]  /*0bf0*/  @!P1 EXIT ;  /* 0x000000000000994d */ /* 0x000fea0003800000 */
[----:B012---:R-:W0:Y:S01]  /*0c00*/  LDC.64 R10, c[0x0][0x390] ;  /* 0x0000e400ff0a7b82 */ /* 0x007e220000000a00 */
[----:B------:R-:W-:Y:S02]  /*0c10*/  IMAD.IADD R7, R7, 0x1, R8 ;  /* 0x0000000107077824 */ /* 0x000fe400078e0208 */
[----:B------:R-:W-:-:S05]  /*0c20*/  IMAD.MOV R0, RZ, RZ, -R0 ;  /* 0x000000ffff007224 */ /* 0x000fca00078e0a00 */
[----:B------:R-:W1:Y:S02]  /*0c30*/  LDC.64 R12, c[0x0][0x380] ;  /* 0x0000e000ff0c7b82 */ /* 0x000e640000000a00 */
.L_x_23:
[----:B-1----:R-:W-:-:S06]  /*0c40*/  IMAD.WIDE R4, R7, 0x4, R12 ;  /* 0x0000000407047825 */ /* 0x002fcc00078e020c */
[----:B--2---:R-:W2:Y:S01]  /*0c50*/  LDG.E.CONSTANT R4, desc[UR8][R4.64] ;  /* 0x0000000804047981 */ /* 0x004ea2000c1e9900 */
[----:B0-----:R-:W-:-:S04]  /*0c60*/  IMAD.WIDE R2, R7, 0x4, R10 ;  /* 0x0000000407027825 */ /* 0x001fc800078e020a */
[----:B------:R-:W-:Y:S02]  /*0c70*/  VIADD R0, R0, 0x1 ;  /* 0x0000000100007836 */ /* 0x000fe40000000000 */
[----:B------:R-:W-:-:S03]  /*0c80*/  VIADD R7, R7, 0x1 ;  /* 0x0000000107077836 */ /* 0x000fc60000000000 */
[----:B------:R-:W-:Y:S02]  /*0c90*/  ISETP.NE.AND P0, PT, R0, RZ, PT ;  /* 0x000000ff0000720c */ /* 0x000fe40003f05270 */
[----:B--2---:R-:W-:-:S05]  /*0ca0*/  I2FP.F32.S32 R9, R4 ;  /* 0x0000000400097245 */ /* 0x004fca0000201400 */
[----:B------:R-:W-:-:S05]  /*0cb0*/  FMUL R9, R9, R6 ;  /* 0x0000000609097220 */ /* 0x000fca0000400000 */
[----:B------:R2:W-:Y:S01]  /*0cc0*/  STG.E desc[UR8][R2.64], R9 ;  /* 0x0000000902007986 */ /* 0x0005e2000c101908 */
[----:B------:R-:W-:Y:S05]  /*0cd0*/  @P0 BRA `(.L_x_23) ;  /* 0xfffffffc00d80947 */ /* 0x000fea000383ffff */
[----:B------:R-:W-:Y:S05]  /*0ce0*/  EXIT ;  /* 0x000000000000794d */ /* 0x000fea0003800000 */
        .weak           $__internal_1_$__cuda_sm3x_div_rn_noftz_f32_slowpath
        .type           $__internal_1_$__cuda_sm3x_div_rn_noftz_f32_slowpath,@function
        .size           $__internal_1_$__cuda_sm3x_div_rn_noftz_f32_slowpath,(.L_x_37 - $__internal_1_$__cuda_sm3x_div_rn_noftz_f32_slowpath)
$__internal_1_$__cuda_sm3x_div_rn_noftz_f32_slowpath:
[----:B------:R-:W-:Y:S01]  /*0cf0*/  SHF.R.U32.HI R5, RZ, 0x17, R3 ;  /* 0x00000017ff057819 */ /* 0x000fe20000011603 */
[----:B------:R-:W-:Y:S01]  /*0d00*/  BSSY.RECONVERGENT B1, `(.L_x_24) ;  /* 0x0000064000017945 */ /* 0x000fe20003800200 */
[--C-:B------:R-:W-:Y:S01]  /*0d10*/  SHF.R.U32.HI R4, RZ, 0x17, R0.reuse ;  /* 0x00000017ff047819 */ /* 0x100fe20000011600 */
[----:B------:R-:W-:Y:S01]  /*0d20*/  IMAD.MOV.U32 R6, RZ, RZ, R0 ;  /* 0x000000ffff067224 */ /* 0x000fe200078e0000 */
[----:B------:R-:W-:Y:S02]  /*0d30*/  LOP3.LUT R5, R5, 0xff, RZ, 0xc0, !PT ;  /* 0x000000ff05057812 */ /* 0x000fe400078ec0ff */
[----:B------:R-:W-:Y:S02]  /*0d40*/  LOP3.LUT R4, R4, 0xff, RZ, 0xc0, !PT ;  /* 0x000000ff04047812 */ /* 0x000fe400078ec0ff */
[----:B------:R-:W-:Y:S01]  /*0d50*/  MOV R9, R3 ;  /* 0x0000000300097202 */ /* 0x000fe20000000f00 */
[----:B------:R-:W-:Y:S02]  /*0d60*/  VIADD R11, R5, 0xffffffff ;  /* 0xffffffff050b7836 */ /* 0x000fe40000000000 */
[----:B------:R-:W-:-:S03]  /*0d70*/  VIADD R10, R4, 0xffffffff ;  /* 0xffffffff040a7836 */ /* 0x000fc60000000000 */
[----:B------:R-:W-:-:S04]  /*0d80*/  ISETP.GT.U32.AND P0, PT, R11, 0xfd, PT ;  /* 0x000000fd0b00780c */ /* 0x000fc80003f04070 */
[----:B------:R-:W-:-:S13]  /*0d90*/  ISETP.GT.U32.OR P0, PT, R10, 0xfd, P0 ;  /* 0x000000fd0a00780c */ /* 0x000fda0000704470 */
[----:B------:R-:W-:Y:S01]  /*0da0*/  @!P0 IMAD.MOV.U32 R8, RZ, RZ, RZ ;  /* 0x000000ffff088224 */ /* 0x000fe200078e00ff */
[----:B------:R-:W-:Y:S06]  /*0db0*/  @!P0 BRA `(.L_x_25) ;  /* 0x00000000005c8947 */ /* 0x000fec0003800000 */
[----:B------:R-:W-:Y:S02]  /*0dc0*/  FSETP.GTU.FTZ.AND P0, PT, |R0|, +INF , PT ;  /* 0x7f8000000000780b */ /* 0x000fe40003f1c200 */
[----:B------:R-:W-:-:S04]  /*0dd0*/  FSETP.GTU.FTZ.AND P1, PT, |R3|, +INF , PT ;  /* 0x7f8000000300780b */ /* 0x000fc80003f3c200 */
[----:B------:R-:W-:-:S13]  /*0de0*/  PLOP3.LUT P0, PT, P0, P1, PT, 0xf8, 0x8f ;  /* 0x00000000008f781c */ /* 0x000fda0000703f70 */
[----:B------:R-:W-:Y:S05]  /*0df0*/  @P0 BRA `(.L_x_26) ;  /* 0x00000004004c0947 */ /* 0x000fea0003800000 */
[----:B------:R-:W-:-:S13]  /*0e00*/  LOP3.LUT P0, RZ, R9, 0x7fffffff, R6, 0xc8, !PT ;  /* 0x7fffffff09ff7812 */ /* 0x000fda000780c806 */
[----:B------:R-:W-:Y:S05]  /*0e10*/  @!P0 BRA `(.L_x_27) ;  /* 0x00000004003c8947 */ /* 0x000fea0003800000 */
[C---:B------:R-:W-:Y:S02]  /*0e20*/  FSETP.NEU.FTZ.AND P2, PT, |R0|.reuse, +INF , PT ;  /* 0x7f8000000000780b */ /* 0x040fe40003f5d200 */
[----:B------:R-:W-:Y:S02]  /*0e30*/  FSETP.NEU.FTZ.AND P1, PT, |R3|, +INF , PT ;  /* 0x7f8000000300780b */ /* 0x000fe40003f3d200 */
[----:B------:R-:W-:-:S11]  /*0e40*/  FSETP.NEU.FTZ.AND P0, PT, |R0|, +INF , PT ;  /* 0x7f8000000000780b */ /* 0x000fd60003f1d200 */
[----:B------:R-:W-:Y:S05]  /*0e50*/  @!P1 BRA !P2, `(.L_x_27) ;  /* 0x00000004002c9947 */ /* 0x000fea0005000000 */
[----:B------:R-:W-:-:S04]  /*0e60*/  LOP3.LUT P2, RZ, R6, 0x7fffffff, RZ, 0xc0, !PT ;  /* 0x7fffffff06ff7812 */ /* 0x000fc8000784c0ff */
[----:B------:R-:W-:-:S13]  /*0e70*/  PLOP3.LUT P1, PT, P1, P2, PT, 0x2f, 0xf2 ;  /* 0x0000000000f2781c */ /* 0x000fda0000f24577 */
[----:B------:R-:W-:Y:S05]  /*0e80*/  @P1 BRA `(.L_x_28) ;  /* 0x0000000400181947 */ /* 0x000fea0003800000 */
[----:B------:R-:W-:-:S04]  /*0e90*/  LOP3.LUT P1, RZ, R9, 0x7fffffff, RZ, 0xc0, !PT ;  /* 0x7fffffff09ff7812 */ /* 0x000fc8000782c0ff */
[----:B------:R-:W-:-:S13]  /*0ea0*/  PLOP3.LUT P0, PT, P0, P1, PT, 0x2f, 0xf2 ;  /* 0x0000000000f2781c */ /* 0x000fda0000702577 */
[----:B------:R-:W-:Y:S05]  /*0eb0*/  @P0 BRA `(.L_x_29) ;  /* 0x0000000400000947 */ /* 0x000fea0003800000 */
[----:B------:R-:W-:Y:S02]  /*0ec0*/  ISETP.GE.AND P0, PT, R10, RZ, PT ;  /* 0x000000ff0a00720c */ /* 0x000fe40003f06270 */
[----:B------:R-:W-:-:S11]  /*0ed0*/  ISETP.GE.AND P1, PT, R11, RZ, PT ;  /* 0x000000ff0b00720c */ /* 0x000fd60003f26270 */
[----:B------:R-:W-:Y:S02]  /*0ee0*/  @P0 IMAD.MOV.U32 R8, RZ, RZ, RZ ;  /* 0x000000ffff080224 */ /* 0x000fe400078e00ff */
[----:B------:R-:W-:Y:S01]  /*0ef0*/  @!P0 FFMA R6, R0, 1.84467440737095516160e+19, RZ ;  /* 0x5f80000000068823 */ /* 0x000fe200000000ff */
[----:B------:R-:W-:Y:S02]  /*0f00*/  @!P0 IMAD.MOV.U32 R8, RZ, RZ, -0x40 ;  /* 0xffffffc0ff088424 */ /* 0x000fe400078e00ff */
[----:B------:R-:W-:Y:S02]  /*0f10*/  @!P1 FFMA R9, R3, 1.84467440737095516160e+19, RZ ;  /* 0x5f80000003099823 */ /* 0x000fe400000000ff */
[----:B------:R-:W-:-:S07]  /*0f20*/  @!P1 VIADD R8, R8, 0x40 ;  /* 0x0000004008089836 */ /* 0x000fce0000000000 */
.L_x_25:
[----:B------:R-:W-:Y:S01]  /*0f30*/  LEA R0, R5, 0xc0800000, 0x17 ;  /* 0xc080000005007811 */ /* 0x000fe200078eb8ff */
[----:B------:R-:W-:Y:S01]  /*0f40*/  VIADD R4, R4, 0xffffff81 ;  /* 0xffffff8104047836 */ /* 0x000fe20000000000 */
[----:B------:R-:W-:Y:S03]  /*0f50*/  BSSY.RECONVERGENT B2, `(.L_x_30) ;  /* 0x0000035000027945 */ /* 0x000fe60003800200 */
[----:B------:R-:W-:Y:S01]  /*0f60*/  IMAD.IADD R9, R9, 0x1, -R0 ;  /* 0x0000000109097824 */ /* 0x000fe200078e0a00 */
[C---:B------:R-:W-:Y:S01]  /*0f70*/  IADD3 R5, PT, PT, R4.reuse, 0x7f, -R5 ;  /* 0x0000007f04057810 */ /* 0x040fe20007ffe805 */
[----:B------:R-:W-:Y:S02]  /*0f80*/  IMAD R0, R4, -0x800000, R6 ;  /* 0xff80000004007824 */ /* 0x000fe400078e0206 */
[----:B------:R-:W0:Y:S01]  /*0f90*/  MUFU.RCP R3, R9 ;  /* 0x0000000900037308 */ /* 0x000e220000001000 */
[----:B------:R-:W-:Y:S01]  /*0fa0*/  FADD.FTZ R11, -R9, -RZ ;  /* 0x800000ff090b7221 */ /* 0x000fe20000010100 */
[----:B------:R-:W-:-:S03]  /*0fb0*/  IMAD.IADD R5, R5, 0x1, R8 ;  /* 0x0000000105057824 */ /* 0x000fc600078e0208 */
[----:B0-----:R-:W-:-:S04]  /*0fc0*/  FFMA R10, R3, R11, 1 ;  /* 0x3f800000030a7423 */ /* 0x001fc8000000000b */
[----:B------:R-:W-:-:S04]  /*0fd0*/  FFMA R10, R3, R10, R3 ;  /* 0x0000000a030a7223 */ /* 0x000fc80000000003 */
[----:B------:R-:W-:-:S04]  /*0fe0*/  FFMA R3, R0, R10, RZ ;  /* 0x0000000a00037223 */ /* 0x000fc800000000ff */
[----:B------:R-:W-:-:S04]  /*0ff0*/  FFMA R6, R11, R3, R0 ;  /* 0x000000030b067223 */ /* 0x000fc80000000000 */
[----:B------:R-:W-:-:S04]  /*1000*/  FFMA R13, R10, R6, R3 ;  /* 0x000000060a0d7223 */ /* 0x000fc80000000003 */
[----:B------:R-:W-:-:S04]  /*1010*/  FFMA R6, R11, R13, R0 ;  /* 0x0000000d0b067223 */ /* 0x000fc80000000000 */
[----:B------:R-:W-:-:S05]  /*1020*/  FFMA R0, R10, R6, R13 ;  /* 0x000000060a007223 */ /* 0x000fca000000000d */
[----:B------:R-:W-:-:S04]  /*1030*/  SHF.R.U32.HI R3, RZ, 0x17, R0 ;  /* 0x00000017ff037819 */ /* 0x000fc80000011600 */
[----:B------:R-:W-:-:S04]  /*1040*/  LOP3.LUT R3, R3, 0xff, RZ, 0xc0, !PT ;  /* 0x000000ff03037812 */ /* 0x000fc800078ec0ff */
[----:B------:R-:W-:-:S05]  /*1050*/  IADD3 R8, PT, PT, R3, R5, RZ ;  /* 0x0000000503087210 */ /* 0x000fca0007ffe0ff */
[----:B------:R-:W-:-:S05]  /*1060*/  VIADD R3, R8, 0xffffffff ;  /* 0xffffffff08037836 */ /* 0x000fca0000000000 */
        /* <DEDUP_REMOVED lines=15> */
[----:B------:R-:W-:Y:S02]  /*1160*/  VIADD R6, R8, 0x20 ;  /* 0x0000002008067836 */ /* 0x000fe40000000000 */
[----:B------:R-:W-:Y:S01]  /*1170*/  LOP3.LUT R5, R5, 0x800000, RZ, 0xfc, !PT ;  /* 0x0080000005057812 */ /* 0x000fe200078efcff */
[----:B------:R-:W-:Y:S01]  /*1180*/  IMAD.MOV R8, RZ, RZ, -R8 ;  /* 0x000000ffff087224 */ /* 0x000fe200078e0a08 */
[----:B------:R-:W-:-:S02]  /*1190*/  FSETP.NEU.FTZ.AND P0, PT, R3, R4, PT ;  /* 0x000000040300720b */ /* 0x000fc40003f1d000 */
[----:B------:R-:W-:Y:S02]  /*11a0*/  SHF.L.U32 R6, R5, R6, RZ ;  /* 0x0000000605067219 */ /* 0x000fe400000006ff */
[----:B------:R-:W-:Y:S02]  /*11b0*/  SEL R4, R8, RZ, P2 ;  /* 0x000000ff08047207 */ /* 0x000fe40001000000 */
[----:B------:R-:W-:Y:S02]  /*11c0*/  ISETP.NE.AND P1, PT, R6, RZ, P1 ;  /* 0x000000ff0600720c */ /* 0x000fe40000f25270 */
[----:B------:R-:W-:Y:S02]  /*11d0*/  SHF.R.U32.HI R4, RZ, R4, R5 ;  /* 0x00000004ff047219 */ /* 0x000fe40000011605 */
[----:B------:R-:W-:Y:S02]  /*11e0*/  PLOP3.LUT P0, PT, P0, P1, PT, 0xf8, 0x8f ;  /* 0x00000000008f781c */ /* 0x000fe40000703f70 */
[----:B------:R-:W-:-:S02]  /*11f0*/  SHF.R.U32.HI R6, RZ, 0x1, R4 ;  /* 0x00000001ff067819 */ /* 0x000fc40000011604 */
[----:B------:R-:W-:-:S04]  /*1200*/  SEL R3, RZ, 0x1, !P0 ;  /* 0x00000001ff037807 */ /* 0x000fc80004000000 */
[----:B------:R-:W-:-:S04]  /*1210*/  LOP3.LUT R3, R3, 0x1, R6, 0xf8, !PT ;  /* 0x0000000103037812 */ /* 0x000fc800078ef806 */
[----:B------:R-:W-:-:S05]  /*1220*/  LOP3.LUT R3, R3, R4, RZ, 0xc0, !PT ;  /* 0x0000000403037212 */ /* 0x000fca00078ec0ff */
[----:B------:R-:W-:-:S05]  /*1230*/  IMAD.IADD R3, R6, 0x1, R3 ;  /* 0x0000000106037824 */ /* 0x000fca00078e0203 */
[----:B------:R-:W-:Y:S01]  /*1240*/  LOP3.LUT R0, R3, R0, RZ, 0xfc, !PT ;  /* 0x0000000003007212 */ /* 0x000fe200078efcff */
[----:B------:R-:W-:Y:S06]  /*1250*/  BRA `(.L_x_33) ;  /* 0x0000000000107947 */ /* 0x000fec0003800000 */
.L_x_32:
[----:B------:R-:W-:-:S04]  /*1260*/  LOP3.LUT R0, R0, 0x80000000, RZ, 0xc0, !PT ;  /* 0x8000000000007812 */ /* 0x000fc800078ec0ff */
[----:B------:R-:W-:Y:S01]  /*1270*/  LOP3.LUT R0, R0, 0x7f800000, RZ, 0xfc, !PT ;  /* 0x7f80000000007812 */ /* 0x000fe200078efcff */
[----:B------:R-:W-:Y:S06]  /*1280*/  BRA `(.L_x_33) ;  /* 0x0000000000047947 */ /* 0x000fec0003800000 */
.L_x_31:
[----:B------:R-:W-:-:S07]  /*1290*/  IMAD R0, R5, 0x800000, R0 ;  /* 0x0080000005007824 */ /* 0x000fce00078e0200 */
.L_x_33:
[----:B------:R-:W-:Y:S05]  /*12a0*/  BSYNC.RECONVERGENT B2 ;  /* 0x0000000000027941 */ /* 0x000fea0003800200 */
.L_x_30:
[----:B------:R-:W-:Y:S05]  /*12b0*/  BRA `(.L_x_34) ;  /* 0x0000000000207947 */ /* 0x000fea0003800000 */
.L_x_29:
[----:B------:R-:W-:-:S04]  /*12c0*/  LOP3.LUT R0, R9, 0x80000000, R6, 0x48, !PT ;  /* 0x8000000009007812 */ /* 0x000fc800078e4806 */
[----:B------:R-:W-:Y:S01]  /*12d0*/  LOP3.LUT R0, R0, 0x7f800000, RZ, 0xfc, !PT ;  /* 0x7f80000000007812 */ /* 0x000fe200078efcff */
[----:B------:R-:W-:Y:S06]  /*12e0*/  BRA `(.L_x_34) ;  /* 0x0000000000147947 */ /* 0x000fec0003800000 */
.L_x_28:
[----:B------:R-:W-:Y:S01]  /*12f0*/  LOP3.LUT R0, R9, 0x80000000, R6, 0x48, !PT ;  /* 0x8000000009007812 */ /* 0x000fe200078e4806 */
[----:B------:R-:W-:Y:S06]  /*1300*/  BRA `(.L_x_34) ;  /* 0x00000000000c7947 */ /* 0x000fec0003800000 */
.L_x_27:
[----:B------:R-:W0:Y:S01]  /*1310*/  MUFU.RSQ R0, -QNAN ;  /* 0xffc0000000007908 */ /* 0x000e220000001400 */
[----:B------:R-:W-:Y:S05]  /*1320*/  BRA `(.L_x_34) ;  /* 0x0000000000047947 */ /* 0x000fea0003800000 */
.L_x_26:
[----:B------:R-:W-:-:S07]  /*1330*/  FADD.FTZ R0, R0, R3 ;  /* 0x0000000300007221 */ /* 0x000fce0000010000 */
.L_x_34:
[----:B------:R-:W-:Y:S05]  /*1340*/  BSYNC.RECONVERGENT B1 ;  /* 0x0000000000017941 */ /* 0x000fea0003800200 */
.L_x_24:
[----:B------:R-:W-:-:S04]  /*1350*/  IMAD.MOV.U32 R3, RZ, RZ, 0x0 ;  /* 0x00000000ff037424 */ /* 0x000fc800078e00ff */
[----:B0-----:R-:W-:Y:S05]  /*1360*/  RET.REL.NODEC R2 `(_Z3mapPKiPKfPfPKji) ;  /* 0xffffffec02247950 */ /* 0x001fea0003c3ffff */
.L_x_35:
        /* <DEDUP_REMOVED lines=9> */
.L_x_37:


//--------------------- .nv.shared.reserved.0     --------------------------
	.section	.nv.shared.reserved.0,"aw",@nobits
	.weak		__nv_reservedSMEM_offset_0_alias
	.size		__nv_reservedSMEM_offset_0_alias, 0, 64
	.other		__nv_reservedSMEM_offset_0_alias,@"STO_CUDA_RESERVED_SHARED STV_DEFAULT"
__nv_reservedSMEM_offset_0_alias:
	.zero		0
	.zero		64


//--------------------- .nv.constant0._Z6reducePfPKfiS_ --------------------------
	.section	.nv.constant0._Z6reducePfPKfiS_,"a",@progbits
	.sectionflags	@""
	.align	4
.nv.constant0._Z6reducePfPKfiS_:
	.zero		928


//--------------------- .nv.constant0._Z3mapPKiPKfPfPKji --------------------------
	.section	.nv.constant0._Z3mapPKiPKfPfPKji,"a",@progbits
	.sectionflags	@""
	.align	4
.nv.constant0._Z3mapPKiPKfPfPKji:
	.zero		932


//--------------------- SYMBOLS --------------------------

	.type		.nv.reservedSmem.offset0,@object
	.size		.nv.reservedSmem.offset0,0x4
